//
// Generated by NVIDIA NVVM Compiler
//
// Compiler Build ID: CL-36424714
// Cuda compilation tools, release 13.0, V13.0.88
// Based on NVVM 20.0.0
//

.version 9.0
.target sm_100
.address_size 64

	// .globl	_Z12checkGeneralPiS_PxiiiiiddfPf
.func  (.param .b64 func_retval0) __internal_accurate_pow
(
	.param .b64 __internal_accurate_pow_param_0
)
;
.global .align 4 .b8 __cudart_i2opi_f[24] = {65, 144, 67, 60, 153, 149, 98, 219, 192, 221, 52, 245, 209, 87, 39, 252, 41, 21, 68, 78, 110, 131, 249, 162};

.visible .entry _Z12checkGeneralPiS_PxiiiiiddfPf(
	.param .u64 .ptr .align 1 _Z12checkGeneralPiS_PxiiiiiddfPf_param_0,
	.param .u64 .ptr .align 1 _Z12checkGeneralPiS_PxiiiiiddfPf_param_1,
	.param .u64 .ptr .align 1 _Z12checkGeneralPiS_PxiiiiiddfPf_param_2,
	.param .u32 _Z12checkGeneralPiS_PxiiiiiddfPf_param_3,
	.param .u32 _Z12checkGeneralPiS_PxiiiiiddfPf_param_4,
	.param .u32 _Z12checkGeneralPiS_PxiiiiiddfPf_param_5,
	.param .u32 _Z12checkGeneralPiS_PxiiiiiddfPf_param_6,
	.param .u32 _Z12checkGeneralPiS_PxiiiiiddfPf_param_7,
	.param .f64 _Z12checkGeneralPiS_PxiiiiiddfPf_param_8,
	.param .f64 _Z12checkGeneralPiS_PxiiiiiddfPf_param_9,
	.param .f32 _Z12checkGeneralPiS_PxiiiiiddfPf_param_10,
	.param .u64 .ptr .align 1 _Z12checkGeneralPiS_PxiiiiiddfPf_param_11
)
{
	.local .align 4 .b8 	__local_depot0[40];
	.reg .b64 	%SP;
	.reg .b64 	%SPL;
	.reg .pred 	%p<204>;
	.reg .b32 	%r<788>;
	.reg .b32 	%f<457>;
	.reg .b64 	%rd<352>;
	.reg .b64 	%fd<110>;

	mov.u64 	%SPL, __local_depot0;
	ld.param.u64 	%rd82, [_Z12checkGeneralPiS_PxiiiiiddfPf_param_0];
	ld.param.u64 	%rd83, [_Z12checkGeneralPiS_PxiiiiiddfPf_param_1];
	ld.param.u64 	%rd84, [_Z12checkGeneralPiS_PxiiiiiddfPf_param_2];
	ld.param.u32 	%r229, [_Z12checkGeneralPiS_PxiiiiiddfPf_param_3];
	ld.param.u32 	%r230, [_Z12checkGeneralPiS_PxiiiiiddfPf_param_4];
	ld.param.u32 	%r231, [_Z12checkGeneralPiS_PxiiiiiddfPf_param_5];
	ld.param.u32 	%r232, [_Z12checkGeneralPiS_PxiiiiiddfPf_param_6];
	cvta.to.global.u64 	%rd1, %rd83;
	cvta.to.global.u64 	%rd2, %rd82;
	cvta.to.global.u64 	%rd3, %rd84;
	add.u64 	%rd4, %SPL, 0;
	add.u64 	%rd5, %SPL, 0;
	add.u64 	%rd6, %SPL, 0;
	add.u64 	%rd7, %SPL, 0;
	add.u64 	%rd8, %SPL, 0;
	add.u64 	%rd9, %SPL, 0;
	add.u64 	%rd10, %SPL, 0;
	add.u64 	%rd11, %SPL, 0;
	add.u64 	%rd12, %SPL, 28;
	mov.u32 	%r235, %ctaid.x;
	shl.b32 	%r236, %r235, 8;
	mov.u32 	%r237, %tid.x;
	add.s32 	%r238, %r236, %r237;
	div.s32 	%r239, %r238, %r230;
	mul.lo.s32 	%r240, %r239, %r230;
	sub.s32 	%r1, %r238, %r240;
	mov.b32 	%r241, 45;
	st.local.u32 	[%rd12], %r241;
	mov.b32 	%r713, 0;
	st.local.u32 	[%rd12+4], %r713;
	mov.b32 	%r242, -45;
	st.local.u32 	[%rd12+8], %r242;
	cvt.rn.f32.s32 	%f1, %r239;
	cvt.rn.f32.s32 	%f2, %r1;
	cvt.rn.f32.s32 	%f3, %r231;
	mul.lo.s32 	%r2, %r230, %r229;
	cvt.rn.f32.s32 	%f4, %r229;
	cvt.rn.f32.s32 	%f5, %r230;
	mov.f64 	%fd28, 0d4000000000000000;
	{
	.reg .b32 %temp; 
	mov.b64 	{%temp, %r3}, %fd28;
	}
	and.b32  	%r4, %r3, 2146435072;
	setp.eq.s32 	%p3, %r4, 1062207488;
	setp.lt.s32 	%p4, %r3, 0;
	selp.b32 	%r5, 0, 2146435072, %p4;
	and.b32  	%r243, %r3, 2147483647;
	setp.ne.s32 	%p5, %r243, 1071644672;
	and.pred  	%p1, %p3, %p5;
	or.b32  	%r6, %r5, -2147483648;
	mul.lo.s32 	%r244, %r231, %r232;
	mul.lo.s32 	%r245, %r244, 3;
	cvt.rn.f64.s32 	%fd1, %r245;
$L__BB0_1:
	ld.param.f32 	%f435, [_Z12checkGeneralPiS_PxiiiiiddfPf_param_10];
	mul.wide.u32 	%rd94, %r713, 4;
	add.s64 	%rd95, %rd12, %rd94;
	ld.local.u32 	%r246, [%rd95];
	cvt.rn.f32.s32 	%f87, %r246;
	mul.f32 	%f88, %f435, %f87;
	div.rn.f32 	%f6, %f88, 0f43340000;
	mul.f32 	%f89, %f6, 0f3F22F983;
	cvt.rni.s32.f32 	%r787, %f89;
	cvt.rn.f32.s32 	%f90, %r787;
	fma.rn.f32 	%f91, %f90, 0fBFC90FDA, %f6;
	fma.rn.f32 	%f92, %f90, 0fB3A22168, %f91;
	fma.rn.f32 	%f456, %f90, 0fA7C234C5, %f92;
	abs.f32 	%f8, %f6;
	setp.ltu.f32 	%p6, %f8, 0f47CE4780;
	mov.u32 	%r717, %r787;
	mov.f32 	%f436, %f456;
	@%p6 bra 	$L__BB0_9;
	setp.neu.f32 	%p7, %f8, 0f7F800000;
	@%p7 bra 	$L__BB0_4;
	mov.f32 	%f95, 0f00000000;
	mul.rn.f32 	%f436, %f6, %f95;
	mov.b32 	%r717, 0;
	bra.uni 	$L__BB0_9;
$L__BB0_4:
	mov.b32 	%r9, %f6;
	shl.b32 	%r248, %r9, 8;
	or.b32  	%r10, %r248, -2147483648;
	mov.b64 	%rd326, 0;
	mov.b32 	%r714, 0;
	mov.u64 	%rd324, __cudart_i2opi_f;
	mov.u64 	%rd325, %rd4;
$L__BB0_5:
	.pragma "nounroll";
	ld.global.nc.u32 	%r249, [%rd324];
	mad.wide.u32 	%rd98, %r249, %r10, %rd326;
	shr.u64 	%rd326, %rd98, 32;
	st.local.u32 	[%rd325], %rd98;
	add.s32 	%r714, %r714, 1;
	add.s64 	%rd325, %rd325, 4;
	add.s64 	%rd324, %rd324, 4;
	setp.ne.s32 	%p8, %r714, 6;
	@%p8 bra 	$L__BB0_5;
	shr.u32 	%r250, %r9, 23;
	st.local.u32 	[%rd4+24], %rd326;
	and.b32  	%r13, %r250, 31;
	and.b32  	%r251, %r250, 224;
	add.s32 	%r252, %r251, -128;
	shr.u32 	%r253, %r252, 5;
	mul.wide.u32 	%rd99, %r253, 4;
	sub.s64 	%rd19, %rd4, %rd99;
	ld.local.u32 	%r715, [%rd19+24];
	ld.local.u32 	%r716, [%rd19+20];
	setp.eq.s32 	%p9, %r13, 0;
	@%p9 bra 	$L__BB0_8;
	shf.l.wrap.b32 	%r715, %r716, %r715, %r13;
	ld.local.u32 	%r254, [%rd19+16];
	shf.l.wrap.b32 	%r716, %r254, %r716, %r13;
$L__BB0_8:
	shr.u32 	%r255, %r715, 30;
	shf.l.wrap.b32 	%r256, %r716, %r715, 2;
	shl.b32 	%r257, %r716, 2;
	shr.u32 	%r258, %r256, 31;
	add.s32 	%r259, %r258, %r255;
	neg.s32 	%r260, %r259;
	setp.lt.s32 	%p10, %r9, 0;
	selp.b32 	%r717, %r260, %r259, %p10;
	xor.b32  	%r261, %r256, %r9;
	shr.s32 	%r262, %r256, 31;
	xor.b32  	%r263, %r262, %r256;
	xor.b32  	%r264, %r262, %r257;
	cvt.u64.u32 	%rd100, %r263;
	shl.b64 	%rd101, %rd100, 32;
	cvt.u64.u32 	%rd102, %r264;
	or.b64  	%rd103, %rd101, %rd102;
	cvt.rn.f64.s64 	%fd29, %rd103;
	mul.f64 	%fd30, %fd29, 0d3BF921FB54442D19;
	cvt.rn.f32.f64 	%f93, %fd30;
	neg.f32 	%f94, %f93;
	setp.lt.s32 	%p11, %r261, 0;
	selp.f32 	%f436, %f94, %f93, %p11;
$L__BB0_9:
	setp.ltu.f32 	%p12, %f8, 0f47CE4780;
	mul.rn.f32 	%f96, %f436, %f436;
	and.b32  	%r266, %r717, 1;
	setp.eq.b32 	%p13, %r266, 1;
	selp.f32 	%f97, 0f3F800000, %f436, %p13;
	fma.rn.f32 	%f98, %f96, %f97, 0f00000000;
	fma.rn.f32 	%f99, %f96, 0f37CBAC00, 0fBAB607ED;
	selp.f32 	%f100, %f99, 0fB94D4153, %p13;
	selp.f32 	%f101, 0f3D2AAABB, 0f3C0885E4, %p13;
	fma.rn.f32 	%f102, %f100, %f96, %f101;
	selp.f32 	%f103, 0fBEFFFFFF, 0fBE2AAAA8, %p13;
	fma.rn.f32 	%f104, %f102, %f96, %f103;
	fma.rn.f32 	%f105, %f104, %f98, %f97;
	and.b32  	%r267, %r717, 2;
	setp.eq.s32 	%p14, %r267, 0;
	mov.f32 	%f106, 0f00000000;
	sub.f32 	%f107, %f106, %f105;
	selp.f32 	%f108, %f105, %f107, %p14;
	cvt.rn.f32.s32 	%f12, %r232;
	mul.f32 	%f109, %f108, %f12;
	sub.f32 	%f13, %f1, %f109;
	mov.u32 	%r721, %r787;
	mov.f32 	%f437, %f456;
	@%p12 bra 	$L__BB0_17;
	setp.neu.f32 	%p15, %f8, 0f7F800000;
	@%p15 bra 	$L__BB0_12;
	mov.f32 	%f112, 0f00000000;
	mul.rn.f32 	%f437, %f6, %f112;
	mov.b32 	%r721, 0;
	bra.uni 	$L__BB0_17;
$L__BB0_12:
	mov.b32 	%r22, %f6;
	shl.b32 	%r269, %r22, 8;
	or.b32  	%r23, %r269, -2147483648;
	mov.b64 	%rd327, 0;
	mov.b32 	%r718, 0;
$L__BB0_13:
	.pragma "nounroll";
	mul.wide.u32 	%rd105, %r718, 4;
	mov.u64 	%rd106, __cudart_i2opi_f;
	add.s64 	%rd107, %rd106, %rd105;
	ld.global.nc.u32 	%r270, [%rd107];
	mad.wide.u32 	%rd108, %r270, %r23, %rd327;
	shr.u64 	%rd327, %rd108, 32;
	add.s64 	%rd109, %rd11, %rd105;
	st.local.u32 	[%rd109], %rd108;
	add.s32 	%r718, %r718, 1;
	setp.ne.s32 	%p16, %r718, 6;
	@%p16 bra 	$L__BB0_13;
	shr.u32 	%r271, %r22, 23;
	st.local.u32 	[%rd11+24], %rd327;
	and.b32  	%r26, %r271, 31;
	and.b32  	%r272, %r271, 224;
	add.s32 	%r273, %r272, -128;
	shr.u32 	%r274, %r273, 5;
	mul.wide.u32 	%rd110, %r274, 4;
	sub.s64 	%rd22, %rd11, %rd110;
	ld.local.u32 	%r719, [%rd22+24];
	ld.local.u32 	%r720, [%rd22+20];
	setp.eq.s32 	%p17, %r26, 0;
	@%p17 bra 	$L__BB0_16;
	shf.l.wrap.b32 	%r719, %r720, %r719, %r26;
	ld.local.u32 	%r275, [%rd22+16];
	shf.l.wrap.b32 	%r720, %r275, %r720, %r26;
$L__BB0_16:
	shr.u32 	%r276, %r719, 30;
	shf.l.wrap.b32 	%r277, %r720, %r719, 2;
	shl.b32 	%r278, %r720, 2;
	shr.u32 	%r279, %r277, 31;
	add.s32 	%r280, %r279, %r276;
	neg.s32 	%r281, %r280;
	setp.lt.s32 	%p18, %r22, 0;
	selp.b32 	%r721, %r281, %r280, %p18;
	xor.b32  	%r282, %r277, %r22;
	shr.s32 	%r283, %r277, 31;
	xor.b32  	%r284, %r283, %r277;
	xor.b32  	%r285, %r283, %r278;
	cvt.u64.u32 	%rd111, %r284;
	shl.b64 	%rd112, %rd111, 32;
	cvt.u64.u32 	%rd113, %r285;
	or.b64  	%rd114, %rd112, %rd113;
	cvt.rn.f64.s64 	%fd31, %rd114;
	mul.f64 	%fd32, %fd31, 0d3BF921FB54442D19;
	cvt.rn.f32.f64 	%f110, %fd32;
	neg.f32 	%f111, %f110;
	setp.lt.s32 	%p19, %r282, 0;
	selp.f32 	%f437, %f111, %f110, %p19;
$L__BB0_17:
	setp.ltu.f32 	%p20, %f8, 0f47CE4780;
	add.s32 	%r287, %r721, 1;
	mul.rn.f32 	%f113, %f437, %f437;
	and.b32  	%r288, %r721, 1;
	setp.eq.b32 	%p21, %r288, 1;
	selp.f32 	%f114, %f437, 0f3F800000, %p21;
	fma.rn.f32 	%f115, %f113, %f114, 0f00000000;
	fma.rn.f32 	%f116, %f113, 0f37CBAC00, 0fBAB607ED;
	selp.f32 	%f117, 0fB94D4153, %f116, %p21;
	selp.f32 	%f118, 0f3C0885E4, 0f3D2AAABB, %p21;
	fma.rn.f32 	%f119, %f117, %f113, %f118;
	selp.f32 	%f120, 0fBE2AAAA8, 0fBEFFFFFF, %p21;
	fma.rn.f32 	%f121, %f119, %f113, %f120;
	fma.rn.f32 	%f122, %f121, %f115, %f114;
	and.b32  	%r289, %r287, 2;
	setp.eq.s32 	%p22, %r289, 0;
	mov.f32 	%f123, 0f00000000;
	sub.f32 	%f124, %f123, %f122;
	selp.f32 	%f125, %f122, %f124, %p22;
	fma.rn.f32 	%f17, %f125, %f12, %f2;
	mov.u32 	%r725, %r787;
	mov.f32 	%f438, %f456;
	@%p20 bra 	$L__BB0_25;
	setp.neu.f32 	%p23, %f8, 0f7F800000;
	@%p23 bra 	$L__BB0_20;
	mov.f32 	%f128, 0f00000000;
	mul.rn.f32 	%f438, %f6, %f128;
	mov.b32 	%r725, 0;
	bra.uni 	$L__BB0_25;
$L__BB0_20:
	mov.b32 	%r35, %f6;
	shl.b32 	%r291, %r35, 8;
	or.b32  	%r36, %r291, -2147483648;
	mov.b64 	%rd328, 0;
	mov.b32 	%r722, 0;
$L__BB0_21:
	.pragma "nounroll";
	mul.wide.u32 	%rd116, %r722, 4;
	mov.u64 	%rd117, __cudart_i2opi_f;
	add.s64 	%rd118, %rd117, %rd116;
	ld.global.nc.u32 	%r292, [%rd118];
	mad.wide.u32 	%rd119, %r292, %r36, %rd328;
	shr.u64 	%rd328, %rd119, 32;
	add.s64 	%rd120, %rd10, %rd116;
	st.local.u32 	[%rd120], %rd119;
	add.s32 	%r722, %r722, 1;
	setp.ne.s32 	%p24, %r722, 6;
	@%p24 bra 	$L__BB0_21;
	shr.u32 	%r293, %r35, 23;
	st.local.u32 	[%rd10+24], %rd328;
	and.b32  	%r39, %r293, 31;
	and.b32  	%r294, %r293, 224;
	add.s32 	%r295, %r294, -128;
	shr.u32 	%r296, %r295, 5;
	mul.wide.u32 	%rd121, %r296, 4;
	sub.s64 	%rd25, %rd10, %rd121;
	ld.local.u32 	%r723, [%rd25+24];
	ld.local.u32 	%r724, [%rd25+20];
	setp.eq.s32 	%p25, %r39, 0;
	@%p25 bra 	$L__BB0_24;
	shf.l.wrap.b32 	%r723, %r724, %r723, %r39;
	ld.local.u32 	%r297, [%rd25+16];
	shf.l.wrap.b32 	%r724, %r297, %r724, %r39;
$L__BB0_24:
	shr.u32 	%r298, %r723, 30;
	shf.l.wrap.b32 	%r299, %r724, %r723, 2;
	shl.b32 	%r300, %r724, 2;
	shr.u32 	%r301, %r299, 31;
	add.s32 	%r302, %r301, %r298;
	neg.s32 	%r303, %r302;
	setp.lt.s32 	%p26, %r35, 0;
	selp.b32 	%r725, %r303, %r302, %p26;
	xor.b32  	%r304, %r299, %r35;
	shr.s32 	%r305, %r299, 31;
	xor.b32  	%r306, %r305, %r299;
	xor.b32  	%r307, %r305, %r300;
	cvt.u64.u32 	%rd122, %r306;
	shl.b64 	%rd123, %rd122, 32;
	cvt.u64.u32 	%rd124, %r307;
	or.b64  	%rd125, %rd123, %rd124;
	cvt.rn.f64.s64 	%fd33, %rd125;
	mul.f64 	%fd34, %fd33, 0d3BF921FB54442D19;
	cvt.rn.f32.f64 	%f126, %fd34;
	neg.f32 	%f127, %f126;
	setp.lt.s32 	%p27, %r304, 0;
	selp.f32 	%f438, %f127, %f126, %p27;
$L__BB0_25:
	setp.ltu.f32 	%p28, %f8, 0f47CE4780;
	mul.rn.f32 	%f129, %f438, %f438;
	and.b32  	%r309, %r725, 1;
	setp.eq.b32 	%p29, %r309, 1;
	selp.f32 	%f130, 0f3F800000, %f438, %p29;
	fma.rn.f32 	%f131, %f129, %f130, 0f00000000;
	fma.rn.f32 	%f132, %f129, 0f37CBAC00, 0fBAB607ED;
	selp.f32 	%f133, %f132, 0fB94D4153, %p29;
	selp.f32 	%f134, 0f3D2AAABB, 0f3C0885E4, %p29;
	fma.rn.f32 	%f135, %f133, %f129, %f134;
	selp.f32 	%f136, 0fBEFFFFFF, 0fBE2AAAA8, %p29;
	fma.rn.f32 	%f137, %f135, %f129, %f136;
	fma.rn.f32 	%f138, %f137, %f131, %f130;
	and.b32  	%r310, %r725, 2;
	setp.eq.s32 	%p30, %r310, 0;
	mov.f32 	%f139, 0f00000000;
	sub.f32 	%f140, %f139, %f138;
	selp.f32 	%f141, %f138, %f140, %p30;
	fma.rn.f32 	%f142, %f141, %f3, %f17;
	cvt.rzi.s32.f32 	%r48, %f142;
	mov.u32 	%r729, %r787;
	mov.f32 	%f439, %f456;
	@%p28 bra 	$L__BB0_33;
	setp.neu.f32 	%p31, %f8, 0f7F800000;
	@%p31 bra 	$L__BB0_28;
	mov.f32 	%f145, 0f00000000;
	mul.rn.f32 	%f439, %f6, %f145;
	mov.b32 	%r729, 0;
	bra.uni 	$L__BB0_33;
$L__BB0_28:
	mov.b32 	%r49, %f6;
	shl.b32 	%r312, %r49, 8;
	or.b32  	%r50, %r312, -2147483648;
	mov.b64 	%rd329, 0;
	mov.b32 	%r726, 0;
$L__BB0_29:
	.pragma "nounroll";
	mul.wide.u32 	%rd127, %r726, 4;
	mov.u64 	%rd128, __cudart_i2opi_f;
	add.s64 	%rd129, %rd128, %rd127;
	ld.global.nc.u32 	%r313, [%rd129];
	mad.wide.u32 	%rd130, %r313, %r50, %rd329;
	shr.u64 	%rd329, %rd130, 32;
	add.s64 	%rd131, %rd9, %rd127;
	st.local.u32 	[%rd131], %rd130;
	add.s32 	%r726, %r726, 1;
	setp.ne.s32 	%p32, %r726, 6;
	@%p32 bra 	$L__BB0_29;
	shr.u32 	%r314, %r49, 23;
	st.local.u32 	[%rd9+24], %rd329;
	and.b32  	%r53, %r314, 31;
	and.b32  	%r315, %r314, 224;
	add.s32 	%r316, %r315, -128;
	shr.u32 	%r317, %r316, 5;
	mul.wide.u32 	%rd132, %r317, 4;
	sub.s64 	%rd28, %rd9, %rd132;
	ld.local.u32 	%r727, [%rd28+24];
	ld.local.u32 	%r728, [%rd28+20];
	setp.eq.s32 	%p33, %r53, 0;
	@%p33 bra 	$L__BB0_32;
	shf.l.wrap.b32 	%r727, %r728, %r727, %r53;
	ld.local.u32 	%r318, [%rd28+16];
	shf.l.wrap.b32 	%r728, %r318, %r728, %r53;
$L__BB0_32:
	shr.u32 	%r319, %r727, 30;
	shf.l.wrap.b32 	%r320, %r728, %r727, 2;
	shl.b32 	%r321, %r728, 2;
	shr.u32 	%r322, %r320, 31;
	add.s32 	%r323, %r322, %r319;
	neg.s32 	%r324, %r323;
	setp.lt.s32 	%p34, %r49, 0;
	selp.b32 	%r729, %r324, %r323, %p34;
	xor.b32  	%r325, %r320, %r49;
	shr.s32 	%r326, %r320, 31;
	xor.b32  	%r327, %r326, %r320;
	xor.b32  	%r328, %r326, %r321;
	cvt.u64.u32 	%rd133, %r327;
	shl.b64 	%rd134, %rd133, 32;
	cvt.u64.u32 	%rd135, %r328;
	or.b64  	%rd136, %rd134, %rd135;
	cvt.rn.f64.s64 	%fd35, %rd136;
	mul.f64 	%fd36, %fd35, 0d3BF921FB54442D19;
	cvt.rn.f32.f64 	%f143, %fd36;
	neg.f32 	%f144, %f143;
	setp.lt.s32 	%p35, %r325, 0;
	selp.f32 	%f439, %f144, %f143, %p35;
$L__BB0_33:
	add.s32 	%r330, %r729, 1;
	mul.rn.f32 	%f146, %f439, %f439;
	and.b32  	%r331, %r729, 1;
	setp.eq.b32 	%p36, %r331, 1;
	selp.f32 	%f147, %f439, 0f3F800000, %p36;
	fma.rn.f32 	%f148, %f146, %f147, 0f00000000;
	fma.rn.f32 	%f149, %f146, 0f37CBAC00, 0fBAB607ED;
	selp.f32 	%f150, 0fB94D4153, %f149, %p36;
	selp.f32 	%f151, 0f3C0885E4, 0f3D2AAABB, %p36;
	fma.rn.f32 	%f152, %f150, %f146, %f151;
	selp.f32 	%f153, 0fBE2AAAA8, 0fBEFFFFFF, %p36;
	fma.rn.f32 	%f154, %f152, %f146, %f153;
	fma.rn.f32 	%f155, %f154, %f148, %f147;
	and.b32  	%r332, %r330, 2;
	setp.eq.s32 	%p37, %r332, 0;
	mov.f32 	%f156, 0f00000000;
	sub.f32 	%f157, %f156, %f155;
	selp.f32 	%f158, %f155, %f157, %p37;
	fma.rn.f32 	%f24, %f158, %f3, %f1;
	cvt.rzi.s32.f32 	%r333, %f13;
	mul.lo.s32 	%r62, %r333, %r230;
	add.s32 	%r63, %r62, %r1;
	setp.lt.s32 	%p38, %r63, 0;
	setp.ge.s32 	%p39, %r63, %r2;
	or.pred  	%p40, %p38, %p39;
	mov.b64 	%rd330, 0;
	@%p40 bra 	$L__BB0_35;
	mul.wide.u32 	%rd138, %r63, 8;
	add.s64 	%rd139, %rd3, %rd138;
	ld.global.u64 	%rd330, [%rd139];
$L__BB0_35:
	cvt.rzi.s32.f32 	%r335, %f24;
	mul.lo.s32 	%r64, %r335, %r230;
	add.s32 	%r65, %r64, %r48;
	setp.lt.s32 	%p41, %r65, 0;
	setp.ge.s32 	%p42, %r65, %r2;
	or.pred  	%p43, %p41, %p42;
	mov.b64 	%rd331, 0;
	@%p43 bra 	$L__BB0_37;
	mul.wide.u32 	%rd141, %r65, 8;
	add.s64 	%rd142, %rd3, %rd141;
	ld.global.u64 	%rd331, [%rd142];
$L__BB0_37:
	add.s32 	%r66, %r48, %r62;
	setp.lt.s32 	%p44, %r66, 0;
	setp.ge.s32 	%p45, %r66, %r2;
	or.pred  	%p46, %p44, %p45;
	mov.b64 	%rd332, 0;
	@%p46 bra 	$L__BB0_39;
	mul.wide.u32 	%rd144, %r66, 8;
	add.s64 	%rd145, %rd3, %rd144;
	ld.global.u64 	%rd332, [%rd145];
$L__BB0_39:
	add.s32 	%r67, %r64, %r1;
	setp.lt.s32 	%p47, %r67, 0;
	setp.ge.s32 	%p48, %r67, %r2;
	or.pred  	%p49, %p47, %p48;
	mov.b64 	%rd333, 0;
	@%p49 bra 	$L__BB0_41;
	mul.wide.u32 	%rd147, %r67, 8;
	add.s64 	%rd148, %rd3, %rd147;
	ld.global.u64 	%rd333, [%rd148];
$L__BB0_41:
	ld.param.f64 	%fd102, [_Z12checkGeneralPiS_PxiiiiiddfPf_param_9];
	ld.param.u32 	%r712, [_Z12checkGeneralPiS_PxiiiiiddfPf_param_7];
	add.s64 	%rd149, %rd330, %rd331;
	cvt.s64.s32 	%rd150, %r712;
	sub.s64 	%rd151, %rd150, %rd149;
	add.s64 	%rd152, %rd151, %rd332;
	add.s64 	%rd153, %rd152, %rd333;
	abs.s64 	%rd154, %rd153;
	cvt.rn.f64.s64 	%fd37, %rd154;
	setp.ltu.f64 	%p50, %fd102, %fd37;
	mov.f64 	%fd105, 0d0000000000000000;
	@%p50 bra 	$L__BB0_159;
	setp.lt.s32 	%p51, %r231, 1;
	@%p51 bra 	$L__BB0_141;
	setp.lt.s32 	%p52, %r232, 1;
	mov.b32 	%r68, %f6;
	shr.u32 	%r337, %r68, 23;
	and.b32  	%r338, %r337, 224;
	add.s32 	%r339, %r338, -128;
	shl.b32 	%r340, %r68, 8;
	or.b32  	%r69, %r340, -2147483648;
	shr.u32 	%r341, %r339, 5;
	and.b32  	%r70, %r337, 31;
	cvt.u64.u32 	%rd155, %r341;
	neg.s64 	%rd37, %rd155;
	sub.s32 	%r71, 32, %r70;
	@%p52 bra 	$L__BB0_141;
	shl.b64 	%rd156, %rd37, 2;
	add.s64 	%rd38, %rd8, %rd156;
	add.s64 	%rd39, %rd7, %rd156;
	add.s64 	%rd40, %rd6, %rd156;
	add.s64 	%rd41, %rd5, %rd156;
	setp.ltu.f32 	%p53, %f8, 0f47CE4780;
	mov.f32 	%f159, 0f00000000;
	mul.rn.f32 	%f160, %f6, %f159;
	setp.eq.f32 	%p54, %f8, 0f7F800000;
	or.pred  	%p2, %p53, %p54;
	selp.b32 	%r72, %r787, 0, %p53;
	selp.f32 	%f25, %f456, %f160, %p53;
	mov.f64 	%fd105, 0d0000000000000000;
	mov.b32 	%r730, 0;
$L__BB0_45:
	cvt.rn.f32.u32 	%f26, %r730;
	mul.lo.s32 	%r74, %r730, %r232;
	mov.b32 	%r731, 0;
$L__BB0_46:
	cvt.rn.f32.u32 	%f27, %r731;
	mov.u32 	%r735, %r72;
	mov.f32 	%f440, %f25;
	@%p2 bra 	$L__BB0_52;
	mov.b64 	%rd334, 0;
	mov.b32 	%r732, 0;
$L__BB0_48:
	.pragma "nounroll";
	mul.wide.u32 	%rd158, %r732, 4;
	mov.u64 	%rd159, __cudart_i2opi_f;
	add.s64 	%rd160, %rd159, %rd158;
	ld.global.nc.u32 	%r345, [%rd160];
	mad.wide.u32 	%rd161, %r345, %r69, %rd334;
	shr.u64 	%rd334, %rd161, 32;
	add.s64 	%rd162, %rd8, %rd158;
	st.local.u32 	[%rd162], %rd161;
	add.s32 	%r732, %r732, 1;
	setp.ne.s32 	%p55, %r732, 6;
	@%p55 bra 	$L__BB0_48;
	setp.eq.s32 	%p56, %r70, 0;
	st.local.u32 	[%rd8+24], %rd334;
	ld.local.u32 	%r733, [%rd38+24];
	ld.local.u32 	%r734, [%rd38+20];
	@%p56 bra 	$L__BB0_51;
	shl.b32 	%r346, %r733, %r70;
	shr.u32 	%r347, %r734, %r71;
	add.s32 	%r733, %r347, %r346;
	shl.b32 	%r348, %r734, %r70;
	ld.local.u32 	%r349, [%rd38+16];
	shr.u32 	%r350, %r349, %r71;
	add.s32 	%r734, %r350, %r348;
$L__BB0_51:
	setp.lt.s32 	%p57, %r68, 0;
	shr.u32 	%r351, %r733, 30;
	shf.l.wrap.b32 	%r352, %r734, %r733, 2;
	shl.b32 	%r353, %r734, 2;
	shr.u32 	%r354, %r352, 31;
	add.s32 	%r355, %r354, %r351;
	neg.s32 	%r356, %r355;
	selp.b32 	%r735, %r356, %r355, %p57;
	xor.b32  	%r357, %r352, %r68;
	shr.s32 	%r358, %r352, 31;
	xor.b32  	%r359, %r358, %r352;
	xor.b32  	%r360, %r358, %r353;
	cvt.u64.u32 	%rd163, %r359;
	shl.b64 	%rd164, %rd163, 32;
	cvt.u64.u32 	%rd165, %r360;
	or.b64  	%rd166, %rd164, %rd165;
	cvt.rn.f64.s64 	%fd41, %rd166;
	mul.f64 	%fd42, %fd41, 0d3BF921FB54442D19;
	cvt.rn.f32.f64 	%f161, %fd42;
	neg.f32 	%f162, %f161;
	setp.lt.s32 	%p58, %r357, 0;
	selp.f32 	%f440, %f162, %f161, %p58;
$L__BB0_52:
	add.s32 	%r361, %r735, 1;
	mul.rn.f32 	%f163, %f440, %f440;
	and.b32  	%r362, %r735, 1;
	setp.eq.b32 	%p59, %r362, 1;
	selp.f32 	%f164, %f440, 0f3F800000, %p59;
	fma.rn.f32 	%f165, %f163, %f164, 0f00000000;
	fma.rn.f32 	%f166, %f163, 0f37CBAC00, 0fBAB607ED;
	selp.f32 	%f167, 0fB94D4153, %f166, %p59;
	selp.f32 	%f168, 0f3C0885E4, 0f3D2AAABB, %p59;
	fma.rn.f32 	%f169, %f167, %f163, %f168;
	selp.f32 	%f170, 0fBE2AAAA8, 0fBEFFFFFF, %p59;
	fma.rn.f32 	%f171, %f169, %f163, %f170;
	fma.rn.f32 	%f172, %f171, %f165, %f164;
	and.b32  	%r363, %r361, 2;
	setp.eq.s32 	%p60, %r363, 0;
	mov.f32 	%f173, 0f00000000;
	sub.f32 	%f174, %f173, %f172;
	selp.f32 	%f175, %f172, %f174, %p60;
	fma.rn.f32 	%f30, %f175, %f26, %f1;
	mov.u32 	%r739, %r72;
	mov.f32 	%f441, %f25;
	@%p2 bra 	$L__BB0_58;
	mov.b64 	%rd335, 0;
	mov.b32 	%r736, 0;
$L__BB0_54:
	.pragma "nounroll";
	mul.wide.u32 	%rd168, %r736, 4;
	mov.u64 	%rd169, __cudart_i2opi_f;
	add.s64 	%rd170, %rd169, %rd168;
	ld.global.nc.u32 	%r365, [%rd170];
	mad.wide.u32 	%rd171, %r365, %r69, %rd335;
	shr.u64 	%rd335, %rd171, 32;
	add.s64 	%rd172, %rd7, %rd168;
	st.local.u32 	[%rd172], %rd171;
	add.s32 	%r736, %r736, 1;
	setp.ne.s32 	%p61, %r736, 6;
	@%p61 bra 	$L__BB0_54;
	setp.eq.s32 	%p62, %r70, 0;
	st.local.u32 	[%rd7+24], %rd335;
	ld.local.u32 	%r737, [%rd39+24];
	ld.local.u32 	%r738, [%rd39+20];
	@%p62 bra 	$L__BB0_57;
	shl.b32 	%r366, %r737, %r70;
	shr.u32 	%r367, %r738, %r71;
	add.s32 	%r737, %r367, %r366;
	shl.b32 	%r368, %r738, %r70;
	ld.local.u32 	%r369, [%rd39+16];
	shr.u32 	%r370, %r369, %r71;
	add.s32 	%r738, %r370, %r368;
$L__BB0_57:
	setp.lt.s32 	%p63, %r68, 0;
	shr.u32 	%r371, %r737, 30;
	shf.l.wrap.b32 	%r372, %r738, %r737, 2;
	shl.b32 	%r373, %r738, 2;
	shr.u32 	%r374, %r372, 31;
	add.s32 	%r375, %r374, %r371;
	neg.s32 	%r376, %r375;
	selp.b32 	%r739, %r376, %r375, %p63;
	xor.b32  	%r377, %r372, %r68;
	shr.s32 	%r378, %r372, 31;
	xor.b32  	%r379, %r378, %r372;
	xor.b32  	%r380, %r378, %r373;
	cvt.u64.u32 	%rd173, %r379;
	shl.b64 	%rd174, %rd173, 32;
	cvt.u64.u32 	%rd175, %r380;
	or.b64  	%rd176, %rd174, %rd175;
	cvt.rn.f64.s64 	%fd43, %rd176;
	mul.f64 	%fd44, %fd43, 0d3BF921FB54442D19;
	cvt.rn.f32.f64 	%f176, %fd44;
	neg.f32 	%f177, %f176;
	setp.lt.s32 	%p64, %r377, 0;
	selp.f32 	%f441, %f177, %f176, %p64;
$L__BB0_58:
	mul.rn.f32 	%f178, %f441, %f441;
	and.b32  	%r381, %r739, 1;
	setp.eq.b32 	%p65, %r381, 1;
	selp.f32 	%f179, 0f3F800000, %f441, %p65;
	fma.rn.f32 	%f180, %f178, %f179, 0f00000000;
	fma.rn.f32 	%f181, %f178, 0f37CBAC00, 0fBAB607ED;
	selp.f32 	%f182, %f181, 0fB94D4153, %p65;
	selp.f32 	%f183, 0f3D2AAABB, 0f3C0885E4, %p65;
	fma.rn.f32 	%f184, %f182, %f178, %f183;
	selp.f32 	%f185, 0fBEFFFFFF, 0fBE2AAAA8, %p65;
	fma.rn.f32 	%f186, %f184, %f178, %f185;
	fma.rn.f32 	%f187, %f186, %f180, %f179;
	and.b32  	%r382, %r739, 2;
	setp.eq.s32 	%p66, %r382, 0;
	mov.f32 	%f188, 0f00000000;
	sub.f32 	%f189, %f188, %f187;
	selp.f32 	%f190, %f187, %f189, %p66;
	mul.f32 	%f191, %f190, %f27;
	sub.f32 	%f33, %f30, %f191;
	mov.u32 	%r743, %r72;
	mov.f32 	%f442, %f25;
	@%p2 bra 	$L__BB0_64;
	mov.b64 	%rd336, 0;
	mov.b32 	%r740, 0;
$L__BB0_60:
	.pragma "nounroll";
	mul.wide.u32 	%rd178, %r740, 4;
	mov.u64 	%rd179, __cudart_i2opi_f;
	add.s64 	%rd180, %rd179, %rd178;
	ld.global.nc.u32 	%r384, [%rd180];
	mad.wide.u32 	%rd181, %r384, %r69, %rd336;
	shr.u64 	%rd336, %rd181, 32;
	add.s64 	%rd182, %rd6, %rd178;
	st.local.u32 	[%rd182], %rd181;
	add.s32 	%r740, %r740, 1;
	setp.ne.s32 	%p67, %r740, 6;
	@%p67 bra 	$L__BB0_60;
	setp.eq.s32 	%p68, %r70, 0;
	st.local.u32 	[%rd6+24], %rd336;
	ld.local.u32 	%r741, [%rd40+24];
	ld.local.u32 	%r742, [%rd40+20];
	@%p68 bra 	$L__BB0_63;
	shl.b32 	%r385, %r741, %r70;
	shr.u32 	%r386, %r742, %r71;
	add.s32 	%r741, %r386, %r385;
	shl.b32 	%r387, %r742, %r70;
	ld.local.u32 	%r388, [%rd40+16];
	shr.u32 	%r389, %r388, %r71;
	add.s32 	%r742, %r389, %r387;
$L__BB0_63:
	setp.lt.s32 	%p69, %r68, 0;
	shr.u32 	%r390, %r741, 30;
	shf.l.wrap.b32 	%r391, %r742, %r741, 2;
	shl.b32 	%r392, %r742, 2;
	shr.u32 	%r393, %r391, 31;
	add.s32 	%r394, %r393, %r390;
	neg.s32 	%r395, %r394;
	selp.b32 	%r743, %r395, %r394, %p69;
	xor.b32  	%r396, %r391, %r68;
	shr.s32 	%r397, %r391, 31;
	xor.b32  	%r398, %r397, %r391;
	xor.b32  	%r399, %r397, %r392;
	cvt.u64.u32 	%rd183, %r398;
	shl.b64 	%rd184, %rd183, 32;
	cvt.u64.u32 	%rd185, %r399;
	or.b64  	%rd186, %rd184, %rd185;
	cvt.rn.f64.s64 	%fd45, %rd186;
	mul.f64 	%fd46, %fd45, 0d3BF921FB54442D19;
	cvt.rn.f32.f64 	%f192, %fd46;
	neg.f32 	%f193, %f192;
	setp.lt.s32 	%p70, %r396, 0;
	selp.f32 	%f442, %f193, %f192, %p70;
$L__BB0_64:
	mul.rn.f32 	%f194, %f442, %f442;
	and.b32  	%r400, %r743, 1;
	setp.eq.b32 	%p71, %r400, 1;
	selp.f32 	%f195, 0f3F800000, %f442, %p71;
	fma.rn.f32 	%f196, %f194, %f195, 0f00000000;
	fma.rn.f32 	%f197, %f194, 0f37CBAC00, 0fBAB607ED;
	selp.f32 	%f198, %f197, 0fB94D4153, %p71;
	selp.f32 	%f199, 0f3D2AAABB, 0f3C0885E4, %p71;
	fma.rn.f32 	%f200, %f198, %f194, %f199;
	selp.f32 	%f201, 0fBEFFFFFF, 0fBE2AAAA8, %p71;
	fma.rn.f32 	%f202, %f200, %f194, %f201;
	fma.rn.f32 	%f203, %f202, %f196, %f195;
	and.b32  	%r401, %r743, 2;
	setp.eq.s32 	%p72, %r401, 0;
	mov.f32 	%f204, 0f00000000;
	sub.f32 	%f205, %f204, %f203;
	selp.f32 	%f206, %f203, %f205, %p72;
	fma.rn.f32 	%f36, %f206, %f26, %f2;
	mov.u32 	%r747, %r72;
	mov.f32 	%f443, %f25;
	@%p2 bra 	$L__BB0_70;
	mov.b64 	%rd337, 0;
	mov.b32 	%r744, 0;
$L__BB0_66:
	.pragma "nounroll";
	mul.wide.u32 	%rd188, %r744, 4;
	mov.u64 	%rd189, __cudart_i2opi_f;
	add.s64 	%rd190, %rd189, %rd188;
	ld.global.nc.u32 	%r403, [%rd190];
	mad.wide.u32 	%rd191, %r403, %r69, %rd337;
	shr.u64 	%rd337, %rd191, 32;
	add.s64 	%rd192, %rd5, %rd188;
	st.local.u32 	[%rd192], %rd191;
	add.s32 	%r744, %r744, 1;
	setp.ne.s32 	%p73, %r744, 6;
	@%p73 bra 	$L__BB0_66;
	setp.eq.s32 	%p74, %r70, 0;
	st.local.u32 	[%rd5+24], %rd337;
	ld.local.u32 	%r745, [%rd41+24];
	ld.local.u32 	%r746, [%rd41+20];
	@%p74 bra 	$L__BB0_69;
	shl.b32 	%r404, %r745, %r70;
	shr.u32 	%r405, %r746, %r71;
	add.s32 	%r745, %r405, %r404;
	shl.b32 	%r406, %r746, %r70;
	ld.local.u32 	%r407, [%rd41+16];
	shr.u32 	%r408, %r407, %r71;
	add.s32 	%r746, %r408, %r406;
$L__BB0_69:
	setp.lt.s32 	%p75, %r68, 0;
	shr.u32 	%r409, %r745, 30;
	shf.l.wrap.b32 	%r410, %r746, %r745, 2;
	shl.b32 	%r411, %r746, 2;
	shr.u32 	%r412, %r410, 31;
	add.s32 	%r413, %r412, %r409;
	neg.s32 	%r414, %r413;
	selp.b32 	%r747, %r414, %r413, %p75;
	xor.b32  	%r415, %r410, %r68;
	shr.s32 	%r416, %r410, 31;
	xor.b32  	%r417, %r416, %r410;
	xor.b32  	%r418, %r416, %r411;
	cvt.u64.u32 	%rd193, %r417;
	shl.b64 	%rd194, %rd193, 32;
	cvt.u64.u32 	%rd195, %r418;
	or.b64  	%rd196, %rd194, %rd195;
	cvt.rn.f64.s64 	%fd47, %rd196;
	mul.f64 	%fd48, %fd47, 0d3BF921FB54442D19;
	cvt.rn.f32.f64 	%f207, %fd48;
	neg.f32 	%f208, %f207;
	setp.lt.s32 	%p76, %r415, 0;
	selp.f32 	%f443, %f208, %f207, %p76;
$L__BB0_70:
	add.s32 	%r419, %r747, 1;
	mul.rn.f32 	%f210, %f443, %f443;
	and.b32  	%r420, %r747, 1;
	setp.eq.b32 	%p77, %r420, 1;
	selp.f32 	%f211, %f443, 0f3F800000, %p77;
	fma.rn.f32 	%f212, %f210, %f211, 0f00000000;
	fma.rn.f32 	%f213, %f210, 0f37CBAC00, 0fBAB607ED;
	selp.f32 	%f214, 0fB94D4153, %f213, %p77;
	selp.f32 	%f215, 0f3C0885E4, 0f3D2AAABB, %p77;
	fma.rn.f32 	%f216, %f214, %f210, %f215;
	selp.f32 	%f217, 0fBE2AAAA8, 0fBEFFFFFF, %p77;
	fma.rn.f32 	%f218, %f216, %f210, %f217;
	fma.rn.f32 	%f219, %f218, %f212, %f211;
	and.b32  	%r421, %r419, 2;
	setp.eq.s32 	%p78, %r421, 0;
	mov.f32 	%f444, 0f00000000;
	sub.f32 	%f220, %f444, %f219;
	selp.f32 	%f221, %f219, %f220, %p78;
	fma.rn.f32 	%f39, %f221, %f27, %f36;
	setp.geu.f32 	%p79, %f33, 0f00000000;
	cvt.rpi.f32.f32 	%f40, %f33;
	setp.ltu.f32 	%p80, %f40, %f4;
	and.pred  	%p81, %p79, %p80;
	setp.geu.f32 	%p82, %f39, 0f00000000;
	cvt.rpi.f32.f32 	%f41, %f39;
	setp.ltu.f32 	%p83, %f41, %f5;
	and.pred  	%p84, %p82, %p83;
	and.pred  	%p86, %p81, %p84;
	not.pred 	%p87, %p86;
	@%p87 bra 	$L__BB0_72;
	cvt.rmi.f32.f32 	%f222, %f33;
	cvt.rzi.s32.f32 	%r422, %f222;
	cvt.rn.f32.s32 	%f223, %r422;
	sub.f32 	%f224, %f33, %f223;
	cvt.rmi.f32.f32 	%f225, %f39;
	cvt.rzi.s32.f32 	%r423, %f225;
	cvt.rn.f32.s32 	%f226, %r423;
	sub.f32 	%f227, %f39, %f226;
	mul.lo.s32 	%r424, %r422, %r230;
	add.s32 	%r425, %r423, %r424;
	shl.b32 	%r426, %r425, 2;
	mul.wide.s32 	%rd197, %r426, 4;
	add.s64 	%rd198, %rd2, %rd197;
	ld.global.u32 	%r427, [%rd198];
	cvt.rzi.s32.f32 	%r428, %f41;
	add.s32 	%r429, %r428, %r424;
	shl.b32 	%r430, %r429, 2;
	mul.wide.s32 	%rd199, %r430, 4;
	add.s64 	%rd200, %rd2, %rd199;
	ld.global.u32 	%r431, [%rd200];
	cvt.rzi.s32.f32 	%r432, %f40;
	mul.lo.s32 	%r433, %r432, %r230;
	add.s32 	%r434, %r423, %r433;
	shl.b32 	%r435, %r434, 2;
	mul.wide.s32 	%rd201, %r435, 4;
	add.s64 	%rd202, %rd2, %rd201;
	ld.global.u32 	%r436, [%rd202];
	add.s32 	%r437, %r428, %r433;
	shl.b32 	%r438, %r437, 2;
	mul.wide.s32 	%rd203, %r438, 4;
	add.s64 	%rd204, %rd2, %rd203;
	ld.global.u32 	%r439, [%rd204];
	mov.f32 	%f228, 0f3F800000;
	sub.f32 	%f229, %f228, %f224;
	cvt.rn.f32.s32 	%f230, %r427;
	cvt.rn.f32.s32 	%f231, %r436;
	mul.f32 	%f232, %f224, %f231;
	fma.rn.f32 	%f233, %f229, %f230, %f232;
	sub.f32 	%f234, %f228, %f227;
	cvt.rn.f32.s32 	%f235, %r431;
	cvt.rn.f32.s32 	%f236, %r439;
	mul.f32 	%f237, %f224, %f236;
	fma.rn.f32 	%f238, %f229, %f235, %f237;
	mul.f32 	%f239, %f227, %f238;
	fma.rn.f32 	%f444, %f234, %f233, %f239;
$L__BB0_72:
	setp.lt.s32 	%p88, %r3, 0;
	setp.eq.s32 	%p89, %r4, 1062207488;
	add.s32 	%r440, %r731, %r74;
	shl.b32 	%r441, %r440, 2;
	mul.wide.u32 	%rd205, %r441, 4;
	add.s64 	%rd50, %rd1, %rd205;
	ld.global.u32 	%r442, [%rd50];
	cvt.rn.f32.s32 	%f240, %r442;
	sub.f32 	%f44, %f444, %f240;
	cvt.f64.f32 	%fd4, %f44;
	{
	.reg .b32 %temp; 
	mov.b64 	{%temp, %r116}, %fd4;
	}
	abs.f64 	%fd5, %fd4;
	{ // callseq 0, 0
	.param .b64 param0;
	st.param.f64 	[param0], %fd5;
	.param .b64 retval0;
	call.uni (retval0), 
	__internal_accurate_pow, 
	(
	param0
	);
	ld.param.f64 	%fd49, [retval0];
	} // callseq 0
	setp.lt.s32 	%p91, %r116, 0;
	neg.f64 	%fd51, %fd49;
	selp.f64 	%fd52, %fd51, %fd49, %p89;
	selp.f64 	%fd53, %fd52, %fd49, %p91;
	setp.eq.f32 	%p92, %f44, 0f00000000;
	selp.b32 	%r443, %r116, 0, %p89;
	or.b32  	%r444, %r443, 2146435072;
	selp.b32 	%r445, %r444, %r443, %p88;
	mov.b32 	%r446, 0;
	mov.b64 	%fd54, {%r446, %r445};
	selp.f64 	%fd106, %fd54, %fd53, %p92;
	add.f64 	%fd55, %fd4, 0d4000000000000000;
	{
	.reg .b32 %temp; 
	mov.b64 	{%temp, %r447}, %fd55;
	}
	and.b32  	%r448, %r447, 2146435072;
	setp.ne.s32 	%p93, %r448, 2146435072;
	@%p93 bra 	$L__BB0_77;
	setp.nan.f32 	%p94, %f44, %f44;
	@%p94 bra 	$L__BB0_76;
	setp.neu.f64 	%p95, %fd5, 0d7FF0000000000000;
	@%p95 bra 	$L__BB0_77;
	selp.b32 	%r449, %r6, %r5, %p1;
	selp.b32 	%r450, %r449, %r5, %p91;
	mov.b32 	%r451, 0;
	mov.b64 	%fd106, {%r451, %r450};
	bra.uni 	$L__BB0_77;
$L__BB0_76:
	mov.f64 	%fd56, 0d4000000000000000;
	add.rn.f64 	%fd106, %fd4, %fd56;
$L__BB0_77:
	setp.eq.f32 	%p97, %f44, 0f3F800000;
	selp.f64 	%fd57, 0d3FF0000000000000, %fd106, %p97;
	div.rn.f64 	%fd58, %fd57, %fd1;
	add.f64 	%fd10, %fd105, %fd58;
	mov.u32 	%r751, %r72;
	mov.f32 	%f445, %f25;
	@%p2 bra 	$L__BB0_83;
	mov.b64 	%rd338, 0;
	mov.b32 	%r748, 0;
$L__BB0_79:
	.pragma "nounroll";
	mul.wide.u32 	%rd207, %r748, 4;
	mov.u64 	%rd208, __cudart_i2opi_f;
	add.s64 	%rd209, %rd208, %rd207;
	ld.global.nc.u32 	%r453, [%rd209];
	mad.wide.u32 	%rd210, %r453, %r69, %rd338;
	shr.u64 	%rd338, %rd210, 32;
	add.s64 	%rd211, %rd8, %rd207;
	st.local.u32 	[%rd211], %rd210;
	add.s32 	%r748, %r748, 1;
	setp.ne.s32 	%p98, %r748, 6;
	@%p98 bra 	$L__BB0_79;
	setp.eq.s32 	%p99, %r70, 0;
	st.local.u32 	[%rd8+24], %rd338;
	ld.local.u32 	%r749, [%rd38+24];
	ld.local.u32 	%r750, [%rd38+20];
	@%p99 bra 	$L__BB0_82;
	shl.b32 	%r454, %r749, %r70;
	shr.u32 	%r455, %r750, %r71;
	add.s32 	%r749, %r455, %r454;
	shl.b32 	%r456, %r750, %r70;
	ld.local.u32 	%r457, [%rd38+16];
	shr.u32 	%r458, %r457, %r71;
	add.s32 	%r750, %r458, %r456;
$L__BB0_82:
	setp.lt.s32 	%p100, %r68, 0;
	shr.u32 	%r459, %r749, 30;
	shf.l.wrap.b32 	%r460, %r750, %r749, 2;
	shl.b32 	%r461, %r750, 2;
	shr.u32 	%r462, %r460, 31;
	add.s32 	%r463, %r462, %r459;
	neg.s32 	%r464, %r463;
	selp.b32 	%r751, %r464, %r463, %p100;
	xor.b32  	%r465, %r460, %r68;
	shr.s32 	%r466, %r460, 31;
	xor.b32  	%r467, %r466, %r460;
	xor.b32  	%r468, %r466, %r461;
	cvt.u64.u32 	%rd212, %r467;
	shl.b64 	%rd213, %rd212, 32;
	cvt.u64.u32 	%rd214, %r468;
	or.b64  	%rd215, %rd213, %rd214;
	cvt.rn.f64.s64 	%fd59, %rd215;
	mul.f64 	%fd60, %fd59, 0d3BF921FB54442D19;
	cvt.rn.f32.f64 	%f241, %fd60;
	neg.f32 	%f242, %f241;
	setp.lt.s32 	%p101, %r465, 0;
	selp.f32 	%f445, %f242, %f241, %p101;
$L__BB0_83:
	add.s32 	%r469, %r751, 1;
	mul.rn.f32 	%f243, %f445, %f445;
	and.b32  	%r470, %r751, 1;
	setp.eq.b32 	%p102, %r470, 1;
	selp.f32 	%f244, %f445, 0f3F800000, %p102;
	fma.rn.f32 	%f245, %f243, %f244, 0f00000000;
	fma.rn.f32 	%f246, %f243, 0f37CBAC00, 0fBAB607ED;
	selp.f32 	%f247, 0fB94D4153, %f246, %p102;
	selp.f32 	%f248, 0f3C0885E4, 0f3D2AAABB, %p102;
	fma.rn.f32 	%f249, %f247, %f243, %f248;
	selp.f32 	%f250, 0fBE2AAAA8, 0fBEFFFFFF, %p102;
	fma.rn.f32 	%f251, %f249, %f243, %f250;
	fma.rn.f32 	%f252, %f251, %f245, %f244;
	and.b32  	%r471, %r469, 2;
	setp.eq.s32 	%p103, %r471, 0;
	mov.f32 	%f253, 0f00000000;
	sub.f32 	%f254, %f253, %f252;
	selp.f32 	%f255, %f252, %f254, %p103;
	fma.rn.f32 	%f47, %f255, %f26, %f1;
	mov.u32 	%r755, %r72;
	mov.f32 	%f446, %f25;
	@%p2 bra 	$L__BB0_89;
	mov.b64 	%rd339, 0;
	mov.b32 	%r752, 0;
$L__BB0_85:
	.pragma "nounroll";
	mul.wide.u32 	%rd217, %r752, 4;
	mov.u64 	%rd218, __cudart_i2opi_f;
	add.s64 	%rd219, %rd218, %rd217;
	ld.global.nc.u32 	%r473, [%rd219];
	mad.wide.u32 	%rd220, %r473, %r69, %rd339;
	shr.u64 	%rd339, %rd220, 32;
	add.s64 	%rd221, %rd7, %rd217;
	st.local.u32 	[%rd221], %rd220;
	add.s32 	%r752, %r752, 1;
	setp.ne.s32 	%p104, %r752, 6;
	@%p104 bra 	$L__BB0_85;
	setp.eq.s32 	%p105, %r70, 0;
	st.local.u32 	[%rd7+24], %rd339;
	ld.local.u32 	%r753, [%rd39+24];
	ld.local.u32 	%r754, [%rd39+20];
	@%p105 bra 	$L__BB0_88;
	shl.b32 	%r474, %r753, %r70;
	shr.u32 	%r475, %r754, %r71;
	add.s32 	%r753, %r475, %r474;
	shl.b32 	%r476, %r754, %r70;
	ld.local.u32 	%r477, [%rd39+16];
	shr.u32 	%r478, %r477, %r71;
	add.s32 	%r754, %r478, %r476;
$L__BB0_88:
	setp.lt.s32 	%p106, %r68, 0;
	shr.u32 	%r479, %r753, 30;
	shf.l.wrap.b32 	%r480, %r754, %r753, 2;
	shl.b32 	%r481, %r754, 2;
	shr.u32 	%r482, %r480, 31;
	add.s32 	%r483, %r482, %r479;
	neg.s32 	%r484, %r483;
	selp.b32 	%r755, %r484, %r483, %p106;
	xor.b32  	%r485, %r480, %r68;
	shr.s32 	%r486, %r480, 31;
	xor.b32  	%r487, %r486, %r480;
	xor.b32  	%r488, %r486, %r481;
	cvt.u64.u32 	%rd222, %r487;
	shl.b64 	%rd223, %rd222, 32;
	cvt.u64.u32 	%rd224, %r488;
	or.b64  	%rd225, %rd223, %rd224;
	cvt.rn.f64.s64 	%fd61, %rd225;
	mul.f64 	%fd62, %fd61, 0d3BF921FB54442D19;
	cvt.rn.f32.f64 	%f256, %fd62;
	neg.f32 	%f257, %f256;
	setp.lt.s32 	%p107, %r485, 0;
	selp.f32 	%f446, %f257, %f256, %p107;
$L__BB0_89:
	mul.rn.f32 	%f258, %f446, %f446;
	and.b32  	%r489, %r755, 1;
	setp.eq.b32 	%p108, %r489, 1;
	selp.f32 	%f259, 0f3F800000, %f446, %p108;
	fma.rn.f32 	%f260, %f258, %f259, 0f00000000;
	fma.rn.f32 	%f261, %f258, 0f37CBAC00, 0fBAB607ED;
	selp.f32 	%f262, %f261, 0fB94D4153, %p108;
	selp.f32 	%f263, 0f3D2AAABB, 0f3C0885E4, %p108;
	fma.rn.f32 	%f264, %f262, %f258, %f263;
	selp.f32 	%f265, 0fBEFFFFFF, 0fBE2AAAA8, %p108;
	fma.rn.f32 	%f266, %f264, %f258, %f265;
	fma.rn.f32 	%f267, %f266, %f260, %f259;
	and.b32  	%r490, %r755, 2;
	setp.eq.s32 	%p109, %r490, 0;
	mov.f32 	%f268, 0f00000000;
	sub.f32 	%f269, %f268, %f267;
	selp.f32 	%f270, %f267, %f269, %p109;
	mul.f32 	%f271, %f270, %f27;
	sub.f32 	%f50, %f47, %f271;
	mov.u32 	%r759, %r72;
	mov.f32 	%f447, %f25;
	@%p2 bra 	$L__BB0_95;
	mov.b64 	%rd340, 0;
	mov.b32 	%r756, 0;
$L__BB0_91:
	.pragma "nounroll";
	mul.wide.u32 	%rd227, %r756, 4;
	mov.u64 	%rd228, __cudart_i2opi_f;
	add.s64 	%rd229, %rd228, %rd227;
	ld.global.nc.u32 	%r492, [%rd229];
	mad.wide.u32 	%rd230, %r492, %r69, %rd340;
	shr.u64 	%rd340, %rd230, 32;
	add.s64 	%rd231, %rd6, %rd227;
	st.local.u32 	[%rd231], %rd230;
	add.s32 	%r756, %r756, 1;
	setp.ne.s32 	%p110, %r756, 6;
	@%p110 bra 	$L__BB0_91;
	setp.eq.s32 	%p111, %r70, 0;
	st.local.u32 	[%rd6+24], %rd340;
	ld.local.u32 	%r757, [%rd40+24];
	ld.local.u32 	%r758, [%rd40+20];
	@%p111 bra 	$L__BB0_94;
	shl.b32 	%r493, %r757, %r70;
	shr.u32 	%r494, %r758, %r71;
	add.s32 	%r757, %r494, %r493;
	shl.b32 	%r495, %r758, %r70;
	ld.local.u32 	%r496, [%rd40+16];
	shr.u32 	%r497, %r496, %r71;
	add.s32 	%r758, %r497, %r495;
$L__BB0_94:
	setp.lt.s32 	%p112, %r68, 0;
	shr.u32 	%r498, %r757, 30;
	shf.l.wrap.b32 	%r499, %r758, %r757, 2;
	shl.b32 	%r500, %r758, 2;
	shr.u32 	%r501, %r499, 31;
	add.s32 	%r502, %r501, %r498;
	neg.s32 	%r503, %r502;
	selp.b32 	%r759, %r503, %r502, %p112;
	xor.b32  	%r504, %r499, %r68;
	shr.s32 	%r505, %r499, 31;
	xor.b32  	%r506, %r505, %r499;
	xor.b32  	%r507, %r505, %r500;
	cvt.u64.u32 	%rd232, %r506;
	shl.b64 	%rd233, %rd232, 32;
	cvt.u64.u32 	%rd234, %r507;
	or.b64  	%rd235, %rd233, %rd234;
	cvt.rn.f64.s64 	%fd63, %rd235;
	mul.f64 	%fd64, %fd63, 0d3BF921FB54442D19;
	cvt.rn.f32.f64 	%f272, %fd64;
	neg.f32 	%f273, %f272;
	setp.lt.s32 	%p113, %r504, 0;
	selp.f32 	%f447, %f273, %f272, %p113;
$L__BB0_95:
	mul.rn.f32 	%f274, %f447, %f447;
	and.b32  	%r508, %r759, 1;
	setp.eq.b32 	%p114, %r508, 1;
	selp.f32 	%f275, 0f3F800000, %f447, %p114;
	fma.rn.f32 	%f276, %f274, %f275, 0f00000000;
	fma.rn.f32 	%f277, %f274, 0f37CBAC00, 0fBAB607ED;
	selp.f32 	%f278, %f277, 0fB94D4153, %p114;
	selp.f32 	%f279, 0f3D2AAABB, 0f3C0885E4, %p114;
	fma.rn.f32 	%f280, %f278, %f274, %f279;
	selp.f32 	%f281, 0fBEFFFFFF, 0fBE2AAAA8, %p114;
	fma.rn.f32 	%f282, %f280, %f274, %f281;
	fma.rn.f32 	%f283, %f282, %f276, %f275;
	and.b32  	%r509, %r759, 2;
	setp.eq.s32 	%p115, %r509, 0;
	mov.f32 	%f284, 0f00000000;
	sub.f32 	%f285, %f284, %f283;
	selp.f32 	%f286, %f283, %f285, %p115;
	fma.rn.f32 	%f53, %f286, %f26, %f2;
	mov.u32 	%r763, %r72;
	mov.f32 	%f448, %f25;
	@%p2 bra 	$L__BB0_101;
	mov.b64 	%rd341, 0;
	mov.b32 	%r760, 0;
$L__BB0_97:
	.pragma "nounroll";
	mul.wide.u32 	%rd237, %r760, 4;
	mov.u64 	%rd238, __cudart_i2opi_f;
	add.s64 	%rd239, %rd238, %rd237;
	ld.global.nc.u32 	%r511, [%rd239];
	mad.wide.u32 	%rd240, %r511, %r69, %rd341;
	shr.u64 	%rd341, %rd240, 32;
	add.s64 	%rd241, %rd5, %rd237;
	st.local.u32 	[%rd241], %rd240;
	add.s32 	%r760, %r760, 1;
	setp.ne.s32 	%p116, %r760, 6;
	@%p116 bra 	$L__BB0_97;
	setp.eq.s32 	%p117, %r70, 0;
	st.local.u32 	[%rd5+24], %rd341;
	ld.local.u32 	%r761, [%rd41+24];
	ld.local.u32 	%r762, [%rd41+20];
	@%p117 bra 	$L__BB0_100;
	shl.b32 	%r512, %r761, %r70;
	shr.u32 	%r513, %r762, %r71;
	add.s32 	%r761, %r513, %r512;
	shl.b32 	%r514, %r762, %r70;
	ld.local.u32 	%r515, [%rd41+16];
	shr.u32 	%r516, %r515, %r71;
	add.s32 	%r762, %r516, %r514;
$L__BB0_100:
	setp.lt.s32 	%p118, %r68, 0;
	shr.u32 	%r517, %r761, 30;
	shf.l.wrap.b32 	%r518, %r762, %r761, 2;
	shl.b32 	%r519, %r762, 2;
	shr.u32 	%r520, %r518, 31;
	add.s32 	%r521, %r520, %r517;
	neg.s32 	%r522, %r521;
	selp.b32 	%r763, %r522, %r521, %p118;
	xor.b32  	%r523, %r518, %r68;
	shr.s32 	%r524, %r518, 31;
	xor.b32  	%r525, %r524, %r518;
	xor.b32  	%r526, %r524, %r519;
	cvt.u64.u32 	%rd242, %r525;
	shl.b64 	%rd243, %rd242, 32;
	cvt.u64.u32 	%rd244, %r526;
	or.b64  	%rd245, %rd243, %rd244;
	cvt.rn.f64.s64 	%fd65, %rd245;
	mul.f64 	%fd66, %fd65, 0d3BF921FB54442D19;
	cvt.rn.f32.f64 	%f287, %fd66;
	neg.f32 	%f288, %f287;
	setp.lt.s32 	%p119, %r523, 0;
	selp.f32 	%f448, %f288, %f287, %p119;
$L__BB0_101:
	add.s32 	%r527, %r763, 1;
	mul.rn.f32 	%f290, %f448, %f448;
	and.b32  	%r528, %r763, 1;
	setp.eq.b32 	%p120, %r528, 1;
	selp.f32 	%f291, %f448, 0f3F800000, %p120;
	fma.rn.f32 	%f292, %f290, %f291, 0f00000000;
	fma.rn.f32 	%f293, %f290, 0f37CBAC00, 0fBAB607ED;
	selp.f32 	%f294, 0fB94D4153, %f293, %p120;
	selp.f32 	%f295, 0f3C0885E4, 0f3D2AAABB, %p120;
	fma.rn.f32 	%f296, %f294, %f290, %f295;
	selp.f32 	%f297, 0fBE2AAAA8, 0fBEFFFFFF, %p120;
	fma.rn.f32 	%f298, %f296, %f290, %f297;
	fma.rn.f32 	%f299, %f298, %f292, %f291;
	and.b32  	%r529, %r527, 2;
	setp.eq.s32 	%p121, %r529, 0;
	mov.f32 	%f449, 0f00000000;
	sub.f32 	%f300, %f449, %f299;
	selp.f32 	%f301, %f299, %f300, %p121;
	fma.rn.f32 	%f56, %f301, %f27, %f53;
	setp.geu.f32 	%p122, %f50, 0f00000000;
	cvt.rpi.f32.f32 	%f57, %f50;
	setp.ltu.f32 	%p123, %f57, %f4;
	and.pred  	%p124, %p122, %p123;
	setp.geu.f32 	%p125, %f56, 0f00000000;
	cvt.rpi.f32.f32 	%f58, %f56;
	setp.ltu.f32 	%p126, %f58, %f5;
	and.pred  	%p127, %p125, %p126;
	and.pred  	%p129, %p124, %p127;
	not.pred 	%p130, %p129;
	@%p130 bra 	$L__BB0_103;
	cvt.rmi.f32.f32 	%f302, %f50;
	cvt.rzi.s32.f32 	%r530, %f302;
	cvt.rn.f32.s32 	%f303, %r530;
	sub.f32 	%f304, %f50, %f303;
	cvt.rmi.f32.f32 	%f305, %f56;
	cvt.rzi.s32.f32 	%r531, %f305;
	cvt.rn.f32.s32 	%f306, %r531;
	sub.f32 	%f307, %f56, %f306;
	mul.lo.s32 	%r532, %r530, %r230;
	add.s32 	%r533, %r531, %r532;
	shl.b32 	%r534, %r533, 2;
	mul.wide.s32 	%rd246, %r534, 4;
	add.s64 	%rd247, %rd2, %rd246;
	ld.global.u32 	%r535, [%rd247+4];
	cvt.rzi.s32.f32 	%r536, %f58;
	add.s32 	%r537, %r536, %r532;
	shl.b32 	%r538, %r537, 2;
	mul.wide.s32 	%rd248, %r538, 4;
	add.s64 	%rd249, %rd2, %rd248;
	ld.global.u32 	%r539, [%rd249+4];
	cvt.rzi.s32.f32 	%r540, %f57;
	mul.lo.s32 	%r541, %r540, %r230;
	add.s32 	%r542, %r531, %r541;
	shl.b32 	%r543, %r542, 2;
	mul.wide.s32 	%rd250, %r543, 4;
	add.s64 	%rd251, %rd2, %rd250;
	ld.global.u32 	%r544, [%rd251+4];
	add.s32 	%r545, %r536, %r541;
	shl.b32 	%r546, %r545, 2;
	mul.wide.s32 	%rd252, %r546, 4;
	add.s64 	%rd253, %rd2, %rd252;
	ld.global.u32 	%r547, [%rd253+4];
	mov.f32 	%f308, 0f3F800000;
	sub.f32 	%f309, %f308, %f304;
	cvt.rn.f32.s32 	%f310, %r535;
	cvt.rn.f32.s32 	%f311, %r544;
	mul.f32 	%f312, %f304, %f311;
	fma.rn.f32 	%f313, %f309, %f310, %f312;
	sub.f32 	%f314, %f308, %f307;
	cvt.rn.f32.s32 	%f315, %r539;
	cvt.rn.f32.s32 	%f316, %r547;
	mul.f32 	%f317, %f304, %f316;
	fma.rn.f32 	%f318, %f309, %f315, %f317;
	mul.f32 	%f319, %f307, %f318;
	fma.rn.f32 	%f449, %f314, %f313, %f319;
$L__BB0_103:
	ld.global.u32 	%r548, [%rd50+4];
	cvt.rn.f32.s32 	%f320, %r548;
	sub.f32 	%f61, %f449, %f320;
	cvt.f64.f32 	%fd11, %f61;
	{
	.reg .b32 %temp; 
	mov.b64 	{%temp, %r157}, %fd11;
	}
	abs.f64 	%fd12, %fd11;
	{ // callseq 1, 0
	.param .b64 param0;
	st.param.f64 	[param0], %fd12;
	.param .b64 retval0;
	call.uni (retval0), 
	__internal_accurate_pow, 
	(
	param0
	);
	ld.param.f64 	%fd67, [retval0];
	} // callseq 1
	setp.lt.s32 	%p134, %r157, 0;
	neg.f64 	%fd69, %fd67;
	selp.f64 	%fd70, %fd69, %fd67, %p89;
	selp.f64 	%fd71, %fd70, %fd67, %p134;
	setp.eq.f32 	%p135, %f61, 0f00000000;
	selp.b32 	%r549, %r157, 0, %p89;
	or.b32  	%r550, %r549, 2146435072;
	selp.b32 	%r551, %r550, %r549, %p88;
	mov.b32 	%r552, 0;
	mov.b64 	%fd72, {%r552, %r551};
	selp.f64 	%fd107, %fd72, %fd71, %p135;
	add.f64 	%fd73, %fd11, 0d4000000000000000;
	{
	.reg .b32 %temp; 
	mov.b64 	{%temp, %r553}, %fd73;
	}
	and.b32  	%r554, %r553, 2146435072;
	setp.ne.s32 	%p136, %r554, 2146435072;
	@%p136 bra 	$L__BB0_108;
	setp.nan.f32 	%p137, %f61, %f61;
	@%p137 bra 	$L__BB0_107;
	setp.neu.f64 	%p138, %fd12, 0d7FF0000000000000;
	@%p138 bra 	$L__BB0_108;
	selp.b32 	%r555, %r6, %r5, %p1;
	selp.b32 	%r556, %r555, %r5, %p134;
	mov.b32 	%r557, 0;
	mov.b64 	%fd107, {%r557, %r556};
	bra.uni 	$L__BB0_108;
$L__BB0_107:
	mov.f64 	%fd74, 0d4000000000000000;
	add.rn.f64 	%fd107, %fd11, %fd74;
$L__BB0_108:
	setp.eq.f32 	%p140, %f61, 0f3F800000;
	selp.f64 	%fd75, 0d3FF0000000000000, %fd107, %p140;
	div.rn.f64 	%fd76, %fd75, %fd1;
	add.f64 	%fd17, %fd10, %fd76;
	mov.u32 	%r767, %r72;
	mov.f32 	%f450, %f25;
	@%p2 bra 	$L__BB0_114;
	mov.b64 	%rd342, 0;
	mov.b32 	%r764, 0;
$L__BB0_110:
	.pragma "nounroll";
	mul.wide.u32 	%rd255, %r764, 4;
	mov.u64 	%rd256, __cudart_i2opi_f;
	add.s64 	%rd257, %rd256, %rd255;
	ld.global.nc.u32 	%r559, [%rd257];
	mad.wide.u32 	%rd258, %r559, %r69, %rd342;
	shr.u64 	%rd342, %rd258, 32;
	add.s64 	%rd259, %rd8, %rd255;
	st.local.u32 	[%rd259], %rd258;
	add.s32 	%r764, %r764, 1;
	setp.ne.s32 	%p141, %r764, 6;
	@%p141 bra 	$L__BB0_110;
	setp.eq.s32 	%p142, %r70, 0;
	st.local.u32 	[%rd8+24], %rd342;
	ld.local.u32 	%r765, [%rd38+24];
	ld.local.u32 	%r766, [%rd38+20];
	@%p142 bra 	$L__BB0_113;
	shl.b32 	%r560, %r765, %r70;
	shr.u32 	%r561, %r766, %r71;
	add.s32 	%r765, %r561, %r560;
	shl.b32 	%r562, %r766, %r70;
	ld.local.u32 	%r563, [%rd38+16];
	shr.u32 	%r564, %r563, %r71;
	add.s32 	%r766, %r564, %r562;
$L__BB0_113:
	setp.lt.s32 	%p143, %r68, 0;
	shr.u32 	%r565, %r765, 30;
	shf.l.wrap.b32 	%r566, %r766, %r765, 2;
	shl.b32 	%r567, %r766, 2;
	shr.u32 	%r568, %r566, 31;
	add.s32 	%r569, %r568, %r565;
	neg.s32 	%r570, %r569;
	selp.b32 	%r767, %r570, %r569, %p143;
	xor.b32  	%r571, %r566, %r68;
	shr.s32 	%r572, %r566, 31;
	xor.b32  	%r573, %r572, %r566;
	xor.b32  	%r574, %r572, %r567;
	cvt.u64.u32 	%rd260, %r573;
	shl.b64 	%rd261, %rd260, 32;
	cvt.u64.u32 	%rd262, %r574;
	or.b64  	%rd263, %rd261, %rd262;
	cvt.rn.f64.s64 	%fd77, %rd263;
	mul.f64 	%fd78, %fd77, 0d3BF921FB54442D19;
	cvt.rn.f32.f64 	%f321, %fd78;
	neg.f32 	%f322, %f321;
	setp.lt.s32 	%p144, %r571, 0;
	selp.f32 	%f450, %f322, %f321, %p144;
$L__BB0_114:
	add.s32 	%r575, %r767, 1;
	mul.rn.f32 	%f323, %f450, %f450;
	and.b32  	%r576, %r767, 1;
	setp.eq.b32 	%p145, %r576, 1;
	selp.f32 	%f324, %f450, 0f3F800000, %p145;
	fma.rn.f32 	%f325, %f323, %f324, 0f00000000;
	fma.rn.f32 	%f326, %f323, 0f37CBAC00, 0fBAB607ED;
	selp.f32 	%f327, 0fB94D4153, %f326, %p145;
	selp.f32 	%f328, 0f3C0885E4, 0f3D2AAABB, %p145;
	fma.rn.f32 	%f329, %f327, %f323, %f328;
	selp.f32 	%f330, 0fBE2AAAA8, 0fBEFFFFFF, %p145;
	fma.rn.f32 	%f331, %f329, %f323, %f330;
	fma.rn.f32 	%f332, %f331, %f325, %f324;
	and.b32  	%r577, %r575, 2;
	setp.eq.s32 	%p146, %r577, 0;
	mov.f32 	%f333, 0f00000000;
	sub.f32 	%f334, %f333, %f332;
	selp.f32 	%f335, %f332, %f334, %p146;
	fma.rn.f32 	%f64, %f335, %f26, %f1;
	mov.u32 	%r771, %r72;
	mov.f32 	%f451, %f25;
	@%p2 bra 	$L__BB0_120;
	mov.b64 	%rd343, 0;
	mov.b32 	%r768, 0;
$L__BB0_116:
	.pragma "nounroll";
	mul.wide.u32 	%rd265, %r768, 4;
	mov.u64 	%rd266, __cudart_i2opi_f;
	add.s64 	%rd267, %rd266, %rd265;
	ld.global.nc.u32 	%r579, [%rd267];
	mad.wide.u32 	%rd268, %r579, %r69, %rd343;
	shr.u64 	%rd343, %rd268, 32;
	add.s64 	%rd269, %rd7, %rd265;
	st.local.u32 	[%rd269], %rd268;
	add.s32 	%r768, %r768, 1;
	setp.ne.s32 	%p147, %r768, 6;
	@%p147 bra 	$L__BB0_116;
	setp.eq.s32 	%p148, %r70, 0;
	st.local.u32 	[%rd7+24], %rd343;
	ld.local.u32 	%r769, [%rd39+24];
	ld.local.u32 	%r770, [%rd39+20];
	@%p148 bra 	$L__BB0_119;
	shl.b32 	%r580, %r769, %r70;
	shr.u32 	%r581, %r770, %r71;
	add.s32 	%r769, %r581, %r580;
	shl.b32 	%r582, %r770, %r70;
	ld.local.u32 	%r583, [%rd39+16];
	shr.u32 	%r584, %r583, %r71;
	add.s32 	%r770, %r584, %r582;
$L__BB0_119:
	setp.lt.s32 	%p149, %r68, 0;
	shr.u32 	%r585, %r769, 30;
	shf.l.wrap.b32 	%r586, %r770, %r769, 2;
	shl.b32 	%r587, %r770, 2;
	shr.u32 	%r588, %r586, 31;
	add.s32 	%r589, %r588, %r585;
	neg.s32 	%r590, %r589;
	selp.b32 	%r771, %r590, %r589, %p149;
	xor.b32  	%r591, %r586, %r68;
	shr.s32 	%r592, %r586, 31;
	xor.b32  	%r593, %r592, %r586;
	xor.b32  	%r594, %r592, %r587;
	cvt.u64.u32 	%rd270, %r593;
	shl.b64 	%rd271, %rd270, 32;
	cvt.u64.u32 	%rd272, %r594;
	or.b64  	%rd273, %rd271, %rd272;
	cvt.rn.f64.s64 	%fd79, %rd273;
	mul.f64 	%fd80, %fd79, 0d3BF921FB54442D19;
	cvt.rn.f32.f64 	%f336, %fd80;
	neg.f32 	%f337, %f336;
	setp.lt.s32 	%p150, %r591, 0;
	selp.f32 	%f451, %f337, %f336, %p150;
$L__BB0_120:
	mul.rn.f32 	%f338, %f451, %f451;
	and.b32  	%r595, %r771, 1;
	setp.eq.b32 	%p151, %r595, 1;
	selp.f32 	%f339, 0f3F800000, %f451, %p151;
	fma.rn.f32 	%f340, %f338, %f339, 0f00000000;
	fma.rn.f32 	%f341, %f338, 0f37CBAC00, 0fBAB607ED;
	selp.f32 	%f342, %f341, 0fB94D4153, %p151;
	selp.f32 	%f343, 0f3D2AAABB, 0f3C0885E4, %p151;
	fma.rn.f32 	%f344, %f342, %f338, %f343;
	selp.f32 	%f345, 0fBEFFFFFF, 0fBE2AAAA8, %p151;
	fma.rn.f32 	%f346, %f344, %f338, %f345;
	fma.rn.f32 	%f347, %f346, %f340, %f339;
	and.b32  	%r596, %r771, 2;
	setp.eq.s32 	%p152, %r596, 0;
	mov.f32 	%f348, 0f00000000;
	sub.f32 	%f349, %f348, %f347;
	selp.f32 	%f350, %f347, %f349, %p152;
	mul.f32 	%f351, %f350, %f27;
	sub.f32 	%f67, %f64, %f351;
	mov.u32 	%r775, %r72;
	mov.f32 	%f452, %f25;
	@%p2 bra 	$L__BB0_126;
	mov.b64 	%rd344, 0;
	mov.b32 	%r772, 0;
$L__BB0_122:
	.pragma "nounroll";
	mul.wide.u32 	%rd275, %r772, 4;
	mov.u64 	%rd276, __cudart_i2opi_f;
	add.s64 	%rd277, %rd276, %rd275;
	ld.global.nc.u32 	%r598, [%rd277];
	mad.wide.u32 	%rd278, %r598, %r69, %rd344;
	shr.u64 	%rd344, %rd278, 32;
	add.s64 	%rd279, %rd6, %rd275;
	st.local.u32 	[%rd279], %rd278;
	add.s32 	%r772, %r772, 1;
	setp.ne.s32 	%p153, %r772, 6;
	@%p153 bra 	$L__BB0_122;
	setp.eq.s32 	%p154, %r70, 0;
	st.local.u32 	[%rd6+24], %rd344;
	ld.local.u32 	%r773, [%rd40+24];
	ld.local.u32 	%r774, [%rd40+20];
	@%p154 bra 	$L__BB0_125;
	shl.b32 	%r599, %r773, %r70;
	shr.u32 	%r600, %r774, %r71;
	add.s32 	%r773, %r600, %r599;
	shl.b32 	%r601, %r774, %r70;
	ld.local.u32 	%r602, [%rd40+16];
	shr.u32 	%r603, %r602, %r71;
	add.s32 	%r774, %r603, %r601;
$L__BB0_125:
	setp.lt.s32 	%p155, %r68, 0;
	shr.u32 	%r604, %r773, 30;
	shf.l.wrap.b32 	%r605, %r774, %r773, 2;
	shl.b32 	%r606, %r774, 2;
	shr.u32 	%r607, %r605, 31;
	add.s32 	%r608, %r607, %r604;
	neg.s32 	%r609, %r608;
	selp.b32 	%r775, %r609, %r608, %p155;
	xor.b32  	%r610, %r605, %r68;
	shr.s32 	%r611, %r605, 31;
	xor.b32  	%r612, %r611, %r605;
	xor.b32  	%r613, %r611, %r606;
	cvt.u64.u32 	%rd280, %r612;
	shl.b64 	%rd281, %rd280, 32;
	cvt.u64.u32 	%rd282, %r613;
	or.b64  	%rd283, %rd281, %rd282;
	cvt.rn.f64.s64 	%fd81, %rd283;
	mul.f64 	%fd82, %fd81, 0d3BF921FB54442D19;
	cvt.rn.f32.f64 	%f352, %fd82;
	neg.f32 	%f353, %f352;
	setp.lt.s32 	%p156, %r610, 0;
	selp.f32 	%f452, %f353, %f352, %p156;
$L__BB0_126:
	mul.rn.f32 	%f354, %f452, %f452;
	and.b32  	%r614, %r775, 1;
	setp.eq.b32 	%p157, %r614, 1;
	selp.f32 	%f355, 0f3F800000, %f452, %p157;
	fma.rn.f32 	%f356, %f354, %f355, 0f00000000;
	fma.rn.f32 	%f357, %f354, 0f37CBAC00, 0fBAB607ED;
	selp.f32 	%f358, %f357, 0fB94D4153, %p157;
	selp.f32 	%f359, 0f3D2AAABB, 0f3C0885E4, %p157;
	fma.rn.f32 	%f360, %f358, %f354, %f359;
	selp.f32 	%f361, 0fBEFFFFFF, 0fBE2AAAA8, %p157;
	fma.rn.f32 	%f362, %f360, %f354, %f361;
	fma.rn.f32 	%f363, %f362, %f356, %f355;
	and.b32  	%r615, %r775, 2;
	setp.eq.s32 	%p158, %r615, 0;
	mov.f32 	%f364, 0f00000000;
	sub.f32 	%f365, %f364, %f363;
	selp.f32 	%f366, %f363, %f365, %p158;
	fma.rn.f32 	%f70, %f366, %f26, %f2;
	mov.u32 	%r779, %r72;
	mov.f32 	%f453, %f25;
	@%p2 bra 	$L__BB0_132;
	mov.b64 	%rd345, 0;
	mov.b32 	%r776, 0;
$L__BB0_128:
	.pragma "nounroll";
	mul.wide.u32 	%rd285, %r776, 4;
	mov.u64 	%rd286, __cudart_i2opi_f;
	add.s64 	%rd287, %rd286, %rd285;
	ld.global.nc.u32 	%r617, [%rd287];
	mad.wide.u32 	%rd288, %r617, %r69, %rd345;
	shr.u64 	%rd345, %rd288, 32;
	add.s64 	%rd289, %rd5, %rd285;
	st.local.u32 	[%rd289], %rd288;
	add.s32 	%r776, %r776, 1;
	setp.ne.s32 	%p159, %r776, 6;
	@%p159 bra 	$L__BB0_128;
	setp.eq.s32 	%p160, %r70, 0;
	st.local.u32 	[%rd5+24], %rd345;
	ld.local.u32 	%r777, [%rd41+24];
	ld.local.u32 	%r778, [%rd41+20];
	@%p160 bra 	$L__BB0_131;
	shl.b32 	%r618, %r777, %r70;
	shr.u32 	%r619, %r778, %r71;
	add.s32 	%r777, %r619, %r618;
	shl.b32 	%r620, %r778, %r70;
	ld.local.u32 	%r621, [%rd41+16];
	shr.u32 	%r622, %r621, %r71;
	add.s32 	%r778, %r622, %r620;
$L__BB0_131:
	setp.lt.s32 	%p161, %r68, 0;
	shr.u32 	%r623, %r777, 30;
	shf.l.wrap.b32 	%r624, %r778, %r777, 2;
	shl.b32 	%r625, %r778, 2;
	shr.u32 	%r626, %r624, 31;
	add.s32 	%r627, %r626, %r623;
	neg.s32 	%r628, %r627;
	selp.b32 	%r779, %r628, %r627, %p161;
	xor.b32  	%r629, %r624, %r68;
	shr.s32 	%r630, %r624, 31;
	xor.b32  	%r631, %r630, %r624;
	xor.b32  	%r632, %r630, %r625;
	cvt.u64.u32 	%rd290, %r631;
	shl.b64 	%rd291, %rd290, 32;
	cvt.u64.u32 	%rd292, %r632;
	or.b64  	%rd293, %rd291, %rd292;
	cvt.rn.f64.s64 	%fd83, %rd293;
	mul.f64 	%fd84, %fd83, 0d3BF921FB54442D19;
	cvt.rn.f32.f64 	%f367, %fd84;
	neg.f32 	%f368, %f367;
	setp.lt.s32 	%p162, %r629, 0;
	selp.f32 	%f453, %f368, %f367, %p162;
$L__BB0_132:
	add.s32 	%r633, %r779, 1;
	mul.rn.f32 	%f370, %f453, %f453;
	and.b32  	%r634, %r779, 1;
	setp.eq.b32 	%p163, %r634, 1;
	selp.f32 	%f371, %f453, 0f3F800000, %p163;
	fma.rn.f32 	%f372, %f370, %f371, 0f00000000;
	fma.rn.f32 	%f373, %f370, 0f37CBAC00, 0fBAB607ED;
	selp.f32 	%f374, 0fB94D4153, %f373, %p163;
	selp.f32 	%f375, 0f3C0885E4, 0f3D2AAABB, %p163;
	fma.rn.f32 	%f376, %f374, %f370, %f375;
	selp.f32 	%f377, 0fBE2AAAA8, 0fBEFFFFFF, %p163;
	fma.rn.f32 	%f378, %f376, %f370, %f377;
	fma.rn.f32 	%f379, %f378, %f372, %f371;
	and.b32  	%r635, %r633, 2;
	setp.eq.s32 	%p164, %r635, 0;
	mov.f32 	%f454, 0f00000000;
	sub.f32 	%f380, %f454, %f379;
	selp.f32 	%f381, %f379, %f380, %p164;
	fma.rn.f32 	%f73, %f381, %f27, %f70;
	setp.geu.f32 	%p165, %f67, 0f00000000;
	cvt.rpi.f32.f32 	%f74, %f67;
	setp.ltu.f32 	%p166, %f74, %f4;
	and.pred  	%p167, %p165, %p166;
	setp.geu.f32 	%p168, %f73, 0f00000000;
	cvt.rpi.f32.f32 	%f75, %f73;
	setp.ltu.f32 	%p169, %f75, %f5;
	and.pred  	%p170, %p168, %p169;
	and.pred  	%p172, %p167, %p170;
	not.pred 	%p173, %p172;
	@%p173 bra 	$L__BB0_134;
	cvt.rmi.f32.f32 	%f382, %f67;
	cvt.rzi.s32.f32 	%r636, %f382;
	cvt.rn.f32.s32 	%f383, %r636;
	sub.f32 	%f384, %f67, %f383;
	cvt.rmi.f32.f32 	%f385, %f73;
	cvt.rzi.s32.f32 	%r637, %f385;
	cvt.rn.f32.s32 	%f386, %r637;
	sub.f32 	%f387, %f73, %f386;
	mul.lo.s32 	%r638, %r636, %r230;
	add.s32 	%r639, %r637, %r638;
	shl.b32 	%r640, %r639, 2;
	mul.wide.s32 	%rd294, %r640, 4;
	add.s64 	%rd295, %rd2, %rd294;
	ld.global.u32 	%r641, [%rd295+8];
	cvt.rzi.s32.f32 	%r642, %f75;
	add.s32 	%r643, %r642, %r638;
	shl.b32 	%r644, %r643, 2;
	mul.wide.s32 	%rd296, %r644, 4;
	add.s64 	%rd297, %rd2, %rd296;
	ld.global.u32 	%r645, [%rd297+8];
	cvt.rzi.s32.f32 	%r646, %f74;
	mul.lo.s32 	%r647, %r646, %r230;
	add.s32 	%r648, %r637, %r647;
	shl.b32 	%r649, %r648, 2;
	mul.wide.s32 	%rd298, %r649, 4;
	add.s64 	%rd299, %rd2, %rd298;
	ld.global.u32 	%r650, [%rd299+8];
	add.s32 	%r651, %r642, %r647;
	shl.b32 	%r652, %r651, 2;
	mul.wide.s32 	%rd300, %r652, 4;
	add.s64 	%rd301, %rd2, %rd300;
	ld.global.u32 	%r653, [%rd301+8];
	mov.f32 	%f388, 0f3F800000;
	sub.f32 	%f389, %f388, %f384;
	cvt.rn.f32.s32 	%f390, %r641;
	cvt.rn.f32.s32 	%f391, %r650;
	mul.f32 	%f392, %f384, %f391;
	fma.rn.f32 	%f393, %f389, %f390, %f392;
	sub.f32 	%f394, %f388, %f387;
	cvt.rn.f32.s32 	%f395, %r645;
	cvt.rn.f32.s32 	%f396, %r653;
	mul.f32 	%f397, %f384, %f396;
	fma.rn.f32 	%f398, %f389, %f395, %f397;
	mul.f32 	%f399, %f387, %f398;
	fma.rn.f32 	%f454, %f394, %f393, %f399;
$L__BB0_134:
	setp.lt.s32 	%p174, %r3, 0;
	setp.eq.s32 	%p175, %r4, 1062207488;
	ld.global.u32 	%r654, [%rd50+8];
	cvt.rn.f32.s32 	%f400, %r654;
	sub.f32 	%f78, %f454, %f400;
	cvt.f64.f32 	%fd18, %f78;
	{
	.reg .b32 %temp; 
	mov.b64 	{%temp, %r198}, %fd18;
	}
	abs.f64 	%fd19, %fd18;
	{ // callseq 2, 0
	.param .b64 param0;
	st.param.f64 	[param0], %fd19;
	.param .b64 retval0;
	call.uni (retval0), 
	__internal_accurate_pow, 
	(
	param0
	);
	ld.param.f64 	%fd85, [retval0];
	} // callseq 2
	setp.lt.s32 	%p177, %r198, 0;
	neg.f64 	%fd87, %fd85;
	selp.f64 	%fd88, %fd87, %fd85, %p175;
	selp.f64 	%fd89, %fd88, %fd85, %p177;
	setp.eq.f32 	%p178, %f78, 0f00000000;
	selp.b32 	%r655, %r198, 0, %p175;
	or.b32  	%r656, %r655, 2146435072;
	selp.b32 	%r657, %r656, %r655, %p174;
	mov.b32 	%r658, 0;
	mov.b64 	%fd90, {%r658, %r657};
	selp.f64 	%fd108, %fd90, %fd89, %p178;
	add.f64 	%fd91, %fd18, 0d4000000000000000;
	{
	.reg .b32 %temp; 
	mov.b64 	{%temp, %r659}, %fd91;
	}
	and.b32  	%r660, %r659, 2146435072;
	setp.ne.s32 	%p179, %r660, 2146435072;
	@%p179 bra 	$L__BB0_139;
	setp.nan.f32 	%p180, %f78, %f78;
	@%p180 bra 	$L__BB0_138;
	setp.neu.f64 	%p181, %fd19, 0d7FF0000000000000;
	@%p181 bra 	$L__BB0_139;
	selp.b32 	%r661, %r6, %r5, %p1;
	selp.b32 	%r662, %r661, %r5, %p177;
	mov.b32 	%r663, 0;
	mov.b64 	%fd108, {%r663, %r662};
	bra.uni 	$L__BB0_139;
$L__BB0_138:
	mov.f64 	%fd92, 0d4000000000000000;
	add.rn.f64 	%fd108, %fd18, %fd92;
$L__BB0_139:
	setp.eq.f32 	%p183, %f78, 0f3F800000;
	selp.f64 	%fd93, 0d3FF0000000000000, %fd108, %p183;
	div.rn.f64 	%fd94, %fd93, %fd1;
	add.f64 	%fd105, %fd17, %fd94;
	add.s32 	%r731, %r731, 1;
	setp.ne.s32 	%p184, %r731, %r232;
	@%p184 bra 	$L__BB0_46;
	add.s32 	%r730, %r730, 1;
	setp.ne.s32 	%p185, %r730, %r231;
	@%p185 bra 	$L__BB0_45;
$L__BB0_141:
	ld.param.f64 	%fd101, [_Z12checkGeneralPiS_PxiiiiiddfPf_param_8];
	sqrt.rn.f64 	%fd95, %fd105;
	cvt.rn.f32.f64 	%f79, %fd95;
	cvt.f64.f32 	%fd96, %f79;
	setp.ltu.f64 	%p186, %fd101, %fd96;
	@%p186 bra 	$L__BB0_159;
	setp.ltu.f32 	%p187, %f8, 0f47CE4780;
	mov.u32 	%r783, %r787;
	mov.f32 	%f455, %f456;
	@%p187 bra 	$L__BB0_150;
	setp.neu.f32 	%p188, %f8, 0f7F800000;
	@%p188 bra 	$L__BB0_145;
	mov.f32 	%f403, 0f00000000;
	mul.rn.f32 	%f455, %f6, %f403;
	mov.b32 	%r783, 0;
	bra.uni 	$L__BB0_150;
$L__BB0_145:
	mov.b32 	%r201, %f6;
	shl.b32 	%r665, %r201, 8;
	or.b32  	%r202, %r665, -2147483648;
	mov.b64 	%rd348, 0;
	mov.b32 	%r780, 0;
	mov.u64 	%rd346, __cudart_i2opi_f;
	mov.u64 	%rd347, %rd4;
$L__BB0_146:
	.pragma "nounroll";
	ld.global.nc.u32 	%r666, [%rd346];
	mad.wide.u32 	%rd304, %r666, %r202, %rd348;
	shr.u64 	%rd348, %rd304, 32;
	st.local.u32 	[%rd347], %rd304;
	add.s32 	%r780, %r780, 1;
	add.s64 	%rd347, %rd347, 4;
	add.s64 	%rd346, %rd346, 4;
	setp.ne.s32 	%p189, %r780, 6;
	@%p189 bra 	$L__BB0_146;
	shr.u32 	%r667, %r201, 23;
	st.local.u32 	[%rd4+24], %rd348;
	and.b32  	%r205, %r667, 31;
	and.b32  	%r668, %r667, 224;
	add.s32 	%r669, %r668, -128;
	shr.u32 	%r670, %r669, 5;
	mul.wide.u32 	%rd305, %r670, 4;
	sub.s64 	%rd73, %rd4, %rd305;
	ld.local.u32 	%r781, [%rd73+24];
	ld.local.u32 	%r782, [%rd73+20];
	setp.eq.s32 	%p190, %r205, 0;
	@%p190 bra 	$L__BB0_149;
	shf.l.wrap.b32 	%r781, %r782, %r781, %r205;
	ld.local.u32 	%r671, [%rd73+16];
	shf.l.wrap.b32 	%r782, %r671, %r782, %r205;
$L__BB0_149:
	shr.u32 	%r672, %r781, 30;
	shf.l.wrap.b32 	%r673, %r782, %r781, 2;
	shl.b32 	%r674, %r782, 2;
	shr.u32 	%r675, %r673, 31;
	add.s32 	%r676, %r675, %r672;
	neg.s32 	%r677, %r676;
	setp.lt.s32 	%p191, %r201, 0;
	selp.b32 	%r783, %r677, %r676, %p191;
	xor.b32  	%r678, %r673, %r201;
	shr.s32 	%r679, %r673, 31;
	xor.b32  	%r680, %r679, %r673;
	xor.b32  	%r681, %r679, %r674;
	cvt.u64.u32 	%rd306, %r680;
	shl.b64 	%rd307, %rd306, 32;
	cvt.u64.u32 	%rd308, %r681;
	or.b64  	%rd309, %rd307, %rd308;
	cvt.rn.f64.s64 	%fd97, %rd309;
	mul.f64 	%fd98, %fd97, 0d3BF921FB54442D19;
	cvt.rn.f32.f64 	%f401, %fd98;
	neg.f32 	%f402, %f401;
	setp.lt.s32 	%p192, %r678, 0;
	selp.f32 	%f455, %f402, %f401, %p192;
$L__BB0_150:
	ld.param.u32 	%r711, [_Z12checkGeneralPiS_PxiiiiiddfPf_param_3];
	setp.ltu.f32 	%p193, %f8, 0f47CE4780;
	add.s32 	%r683, %r783, 1;
	mul.rn.f32 	%f404, %f455, %f455;
	and.b32  	%r684, %r783, 1;
	setp.eq.b32 	%p194, %r684, 1;
	selp.f32 	%f405, %f455, 0f3F800000, %p194;
	fma.rn.f32 	%f406, %f404, %f405, 0f00000000;
	fma.rn.f32 	%f407, %f404, 0f37CBAC00, 0fBAB607ED;
	selp.f32 	%f408, 0fB94D4153, %f407, %p194;
	selp.f32 	%f409, 0f3C0885E4, 0f3D2AAABB, %p194;
	fma.rn.f32 	%f410, %f408, %f404, %f409;
	selp.f32 	%f411, 0fBE2AAAA8, 0fBEFFFFFF, %p194;
	fma.rn.f32 	%f412, %f410, %f404, %f411;
	fma.rn.f32 	%f413, %f412, %f406, %f405;
	and.b32  	%r685, %r683, 2;
	setp.eq.s32 	%p195, %r685, 0;
	mov.f32 	%f414, 0f00000000;
	sub.f32 	%f415, %f414, %f413;
	selp.f32 	%f416, %f413, %f415, %p195;
	fma.rn.f32 	%f417, %f416, %f3, %f1;
	cvt.rni.s64.f32 	%rd310, %f417;
	cvt.u32.u64 	%r686, %rd310;
	sub.s32 	%r214, %r711, %r686;
	@%p193 bra 	$L__BB0_158;
	setp.neu.f32 	%p196, %f8, 0f7F800000;
	@%p196 bra 	$L__BB0_153;
	mov.f32 	%f420, 0f00000000;
	mul.rn.f32 	%f456, %f6, %f420;
	mov.b32 	%r787, 0;
	bra.uni 	$L__BB0_158;
$L__BB0_153:
	mov.b32 	%r215, %f6;
	shl.b32 	%r688, %r215, 8;
	or.b32  	%r216, %r688, -2147483648;
	mov.b64 	%rd351, 0;
	mov.b32 	%r784, 0;
	mov.u64 	%rd349, __cudart_i2opi_f;
	mov.u64 	%rd350, %rd4;
$L__BB0_154:
	.pragma "nounroll";
	ld.global.nc.u32 	%r689, [%rd349];
	mad.wide.u32 	%rd313, %r689, %r216, %rd351;
	shr.u64 	%rd351, %rd313, 32;
	st.local.u32 	[%rd350], %rd313;
	add.s32 	%r784, %r784, 1;
	add.s64 	%rd350, %rd350, 4;
	add.s64 	%rd349, %rd349, 4;
	setp.ne.s32 	%p197, %r784, 6;
	@%p197 bra 	$L__BB0_154;
	shr.u32 	%r690, %r215, 23;
	st.local.u32 	[%rd4+24], %rd351;
	and.b32  	%r219, %r690, 31;
	and.b32  	%r691, %r690, 224;
	add.s32 	%r692, %r691, -128;
	shr.u32 	%r693, %r692, 5;
	mul.wide.u32 	%rd314, %r693, 4;
	sub.s64 	%rd80, %rd4, %rd314;
	ld.local.u32 	%r785, [%rd80+24];
	ld.local.u32 	%r786, [%rd80+20];
	setp.eq.s32 	%p198, %r219, 0;
	@%p198 bra 	$L__BB0_157;
	shf.l.wrap.b32 	%r785, %r786, %r785, %r219;
	ld.local.u32 	%r694, [%rd80+16];
	shf.l.wrap.b32 	%r786, %r694, %r786, %r219;
$L__BB0_157:
	shr.u32 	%r695, %r785, 30;
	shf.l.wrap.b32 	%r696, %r786, %r785, 2;
	shl.b32 	%r697, %r786, 2;
	shr.u32 	%r698, %r696, 31;
	add.s32 	%r699, %r698, %r695;
	neg.s32 	%r700, %r699;
	setp.lt.s32 	%p199, %r215, 0;
	selp.b32 	%r787, %r700, %r699, %p199;
	xor.b32  	%r701, %r696, %r215;
	shr.s32 	%r702, %r696, 31;
	xor.b32  	%r703, %r702, %r696;
	xor.b32  	%r704, %r702, %r697;
	cvt.u64.u32 	%rd315, %r703;
	shl.b64 	%rd316, %rd315, 32;
	cvt.u64.u32 	%rd317, %r704;
	or.b64  	%rd318, %rd316, %rd317;
	cvt.rn.f64.s64 	%fd99, %rd318;
	mul.f64 	%fd100, %fd99, 0d3BF921FB54442D19;
	cvt.rn.f32.f64 	%f418, %fd100;
	neg.f32 	%f419, %f418;
	setp.lt.s32 	%p200, %r701, 0;
	selp.f32 	%f456, %f419, %f418, %p200;
$L__BB0_158:
	ld.param.u64 	%rd323, [_Z12checkGeneralPiS_PxiiiiiddfPf_param_11];
	mul.rn.f32 	%f421, %f456, %f456;
	and.b32  	%r706, %r787, 1;
	setp.eq.b32 	%p201, %r706, 1;
	selp.f32 	%f422, 0f3F800000, %f456, %p201;
	fma.rn.f32 	%f423, %f421, %f422, 0f00000000;
	fma.rn.f32 	%f424, %f421, 0f37CBAC00, 0fBAB607ED;
	selp.f32 	%f425, %f424, 0fB94D4153, %p201;
	selp.f32 	%f426, 0f3D2AAABB, 0f3C0885E4, %p201;
	fma.rn.f32 	%f427, %f425, %f421, %f426;
	selp.f32 	%f428, 0fBEFFFFFF, 0fBE2AAAA8, %p201;
	fma.rn.f32 	%f429, %f427, %f421, %f428;
	fma.rn.f32 	%f430, %f429, %f423, %f422;
	and.b32  	%r707, %r787, 2;
	setp.eq.s32 	%p202, %r707, 0;
	mov.f32 	%f431, 0f00000000;
	sub.f32 	%f432, %f431, %f430;
	selp.f32 	%f433, %f430, %f432, %p202;
	fma.rn.f32 	%f434, %f433, %f3, %f2;
	cvt.rni.s64.f32 	%rd319, %f434;
	cvt.u32.u64 	%r708, %rd319;
	mad.lo.s32 	%r709, %r214, %r230, %r708;
	mad.lo.s32 	%r710, %r709, 3, %r713;
	cvta.to.global.u64 	%rd320, %rd323;
	mul.wide.s32 	%rd321, %r710, 4;
	add.s64 	%rd322, %rd320, %rd321;
	st.global.f32 	[%rd322], %f79;
	bra.uni 	$L__BB0_160;
$L__BB0_159:
	add.s32 	%r713, %r713, 1;
	setp.ne.s32 	%p203, %r713, 3;
	@%p203 bra 	$L__BB0_1;
$L__BB0_160:
	ret;

}
.func  (.param .b64 func_retval0) __internal_accurate_pow(
	.param .b64 __internal_accurate_pow_param_0
)
{
	.reg .pred 	%p<8>;
	.reg .b32 	%r<49>;
	.reg .b32 	%f<3>;
	.reg .b64 	%fd<109>;

	ld.param.f64 	%fd10, [__internal_accurate_pow_param_0];
	{
	.reg .b32 %temp; 
	mov.b64 	{%temp, %r46}, %fd10;
	}
	{
	.reg .b32 %temp; 
	mov.b64 	{%r45, %temp}, %fd10;
	}
	shr.u32 	%r47, %r46, 20;
	setp.gt.u32 	%p1, %r46, 1048575;
	@%p1 bra 	$L__BB1_2;
	mul.f64 	%fd11, %fd10, 0d4350000000000000;
	{
	.reg .b32 %temp; 
	mov.b64 	{%temp, %r46}, %fd11;
	}
	{
	.reg .b32 %temp; 
	mov.b64 	{%r45, %temp}, %fd11;
	}
	shr.u32 	%r16, %r46, 20;
	add.s32 	%r47, %r16, -54;
$L__BB1_2:
	add.s32 	%r48, %r47, -1023;
	and.b32  	%r17, %r46, -2146435073;
	or.b32  	%r18, %r17, 1072693248;
	mov.b64 	%fd107, {%r45, %r18};
	setp.lt.u32 	%p2, %r18, 1073127583;
	@%p2 bra 	$L__BB1_4;
	{
	.reg .b32 %temp; 
	mov.b64 	{%r19, %temp}, %fd107;
	}
	{
	.reg .b32 %temp; 
	mov.b64 	{%temp, %r20}, %fd107;
	}
	add.s32 	%r21, %r20, -1048576;
	mov.b64 	%fd107, {%r19, %r21};
	add.s32 	%r48, %r47, -1022;
$L__BB1_4:
	add.f64 	%fd12, %fd107, 0dBFF0000000000000;
	add.f64 	%fd13, %fd107, 0d3FF0000000000000;
	rcp.approx.ftz.f64 	%fd14, %fd13;
	neg.f64 	%fd15, %fd13;
	fma.rn.f64 	%fd16, %fd15, %fd14, 0d3FF0000000000000;
	fma.rn.f64 	%fd17, %fd16, %fd16, %fd16;
	fma.rn.f64 	%fd18, %fd17, %fd14, %fd14;
	mul.f64 	%fd19, %fd12, %fd18;
	fma.rn.f64 	%fd20, %fd12, %fd18, %fd19;
	mul.f64 	%fd21, %fd20, %fd20;
	fma.rn.f64 	%fd22, %fd21, 0d3EB0F5FF7D2CAFE2, 0d3ED0F5D241AD3B5A;
	fma.rn.f64 	%fd23, %fd22, %fd21, 0d3EF3B20A75488A3F;
	fma.rn.f64 	%fd24, %fd23, %fd21, 0d3F1745CDE4FAECD5;
	fma.rn.f64 	%fd25, %fd24, %fd21, 0d3F3C71C7258A578B;
	fma.rn.f64 	%fd26, %fd25, %fd21, 0d3F6249249242B910;
	fma.rn.f64 	%fd27, %fd26, %fd21, 0d3F89999999999DFB;
	sub.f64 	%fd28, %fd12, %fd20;
	add.f64 	%fd29, %fd28, %fd28;
	neg.f64 	%fd30, %fd20;
	fma.rn.f64 	%fd31, %fd30, %fd12, %fd29;
	mul.f64 	%fd32, %fd18, %fd31;
	fma.rn.f64 	%fd33, %fd21, %fd27, 0d3FB5555555555555;
	mov.f64 	%fd34, 0d3FB5555555555555;
	sub.f64 	%fd35, %fd34, %fd33;
	fma.rn.f64 	%fd36, %fd21, %fd27, %fd35;
	add.f64 	%fd37, %fd36, 0dBC46A4CB00B9E7B0;
	add.f64 	%fd38, %fd33, %fd37;
	sub.f64 	%fd39, %fd33, %fd38;
	add.f64 	%fd40, %fd37, %fd39;
	mul.rn.f64 	%fd41, %fd20, %fd20;
	neg.f64 	%fd42, %fd41;
	fma.rn.f64 	%fd43, %fd20, %fd20, %fd42;
	{
	.reg .b32 %temp; 
	mov.b64 	{%r22, %temp}, %fd32;
	}
	{
	.reg .b32 %temp; 
	mov.b64 	{%temp, %r23}, %fd32;
	}
	add.s32 	%r24, %r23, 1048576;
	mov.b64 	%fd44, {%r22, %r24};
	fma.rn.f64 	%fd45, %fd20, %fd44, %fd43;
	mul.rn.f64 	%fd46, %fd41, %fd20;
	neg.f64 	%fd47, %fd46;
	fma.rn.f64 	%fd48, %fd41, %fd20, %fd47;
	fma.rn.f64 	%fd49, %fd41, %fd32, %fd48;
	fma.rn.f64 	%fd50, %fd45, %fd20, %fd49;
	mul.rn.f64 	%fd51, %fd38, %fd46;
	neg.f64 	%fd52, %fd51;
	fma.rn.f64 	%fd53, %fd38, %fd46, %fd52;
	fma.rn.f64 	%fd54, %fd38, %fd50, %fd53;
	fma.rn.f64 	%fd55, %fd40, %fd46, %fd54;
	add.f64 	%fd56, %fd51, %fd55;
	sub.f64 	%fd57, %fd51, %fd56;
	add.f64 	%fd58, %fd55, %fd57;
	add.f64 	%fd59, %fd20, %fd56;
	sub.f64 	%fd60, %fd20, %fd59;
	add.f64 	%fd61, %fd56, %fd60;
	add.f64 	%fd62, %fd58, %fd61;
	add.f64 	%fd63, %fd32, %fd62;
	add.f64 	%fd64, %fd59, %fd63;
	sub.f64 	%fd65, %fd59, %fd64;
	add.f64 	%fd66, %fd63, %fd65;
	xor.b32  	%r25, %r48, -2147483648;
	mov.b32 	%r26, 1127219200;
	mov.b64 	%fd67, {%r25, %r26};
	mov.b32 	%r27, -2147483648;
	mov.b64 	%fd68, {%r27, %r26};
	sub.f64 	%fd69, %fd67, %fd68;
	fma.rn.f64 	%fd70, %fd69, 0d3FE62E42FEFA39EF, %fd64;
	fma.rn.f64 	%fd71, %fd69, 0dBFE62E42FEFA39EF, %fd70;
	sub.f64 	%fd72, %fd71, %fd64;
	sub.f64 	%fd73, %fd66, %fd72;
	fma.rn.f64 	%fd74, %fd69, 0d3C7ABC9E3B39803F, %fd73;
	add.f64 	%fd75, %fd70, %fd74;
	sub.f64 	%fd76, %fd70, %fd75;
	add.f64 	%fd77, %fd74, %fd76;
	mov.f64 	%fd78, 0d4000000000000000;
	{
	.reg .b32 %temp; 
	mov.b64 	{%temp, %r28}, %fd78;
	}
	{
	.reg .b32 %temp; 
	mov.b64 	{%r29, %temp}, %fd78;
	}
	shl.b32 	%r30, %r28, 1;
	setp.gt.u32 	%p3, %r30, -33554433;
	and.b32  	%r31, %r28, -15728641;
	selp.b32 	%r32, %r31, %r28, %p3;
	mov.b64 	%fd79, {%r29, %r32};
	mul.rn.f64 	%fd80, %fd75, %fd79;
	neg.f64 	%fd81, %fd80;
	fma.rn.f64 	%fd82, %fd75, %fd79, %fd81;
	fma.rn.f64 	%fd83, %fd77, %fd79, %fd82;
	add.f64 	%fd4, %fd80, %fd83;
	sub.f64 	%fd84, %fd80, %fd4;
	add.f64 	%fd5, %fd83, %fd84;
	fma.rn.f64 	%fd85, %fd4, 0d3FF71547652B82FE, 0d4338000000000000;
	{
	.reg .b32 %temp; 
	mov.b64 	{%r13, %temp}, %fd85;
	}
	mov.f64 	%fd86, 0dC338000000000000;
	add.rn.f64 	%fd87, %fd85, %fd86;
	fma.rn.f64 	%fd88, %fd87, 0dBFE62E42FEFA39EF, %fd4;
	fma.rn.f64 	%fd89, %fd87, 0dBC7ABC9E3B39803F, %fd88;
	fma.rn.f64 	%fd90, %fd89, 0d3E5ADE1569CE2BDF, 0d3E928AF3FCA213EA;
	fma.rn.f64 	%fd91, %fd90, %fd89, 0d3EC71DEE62401315;
	fma.rn.f64 	%fd92, %fd91, %fd89, 0d3EFA01997C89EB71;
	fma.rn.f64 	%fd93, %fd92, %fd89, 0d3F2A01A014761F65;
	fma.rn.f64 	%fd94, %fd93, %fd89, 0d3F56C16C1852B7AF;
	fma.rn.f64 	%fd95, %fd94, %fd89, 0d3F81111111122322;
	fma.rn.f64 	%fd96, %fd95, %fd89, 0d3FA55555555502A1;
	fma.rn.f64 	%fd97, %fd96, %fd89, 0d3FC5555555555511;
	fma.rn.f64 	%fd98, %fd97, %fd89, 0d3FE000000000000B;
	fma.rn.f64 	%fd99, %fd98, %fd89, 0d3FF0000000000000;
	fma.rn.f64 	%fd100, %fd99, %fd89, 0d3FF0000000000000;
	{
	.reg .b32 %temp; 
	mov.b64 	{%r14, %temp}, %fd100;
	}
	{
	.reg .b32 %temp; 
	mov.b64 	{%temp, %r15}, %fd100;
	}
	shl.b32 	%r33, %r13, 20;
	add.s32 	%r34, %r33, %r15;
	mov.b64 	%fd108, {%r14, %r34};
	{
	.reg .b32 %temp; 
	mov.b64 	{%temp, %r35}, %fd4;
	}
	mov.b32 	%f2, %r35;
	abs.f32 	%f1, %f2;
	setp.lt.f32 	%p4, %f1, 0f4086232B;
	@%p4 bra 	$L__BB1_7;
	setp.lt.f64 	%p5, %fd4, 0d0000000000000000;
	add.f64 	%fd101, %fd4, 0d7FF0000000000000;
	selp.f64 	%fd108, 0d0000000000000000, %fd101, %p5;
	setp.geu.f32 	%p6, %f1, 0f40874800;
	@%p6 bra 	$L__BB1_7;
	shr.u32 	%r36, %r13, 31;
	add.s32 	%r37, %r13, %r36;
	shr.s32 	%r38, %r37, 1;
	shl.b32 	%r39, %r38, 20;
	add.s32 	%r40, %r15, %r39;
	mov.b64 	%fd102, {%r14, %r40};
	sub.s32 	%r41, %r13, %r38;
	shl.b32 	%r42, %r41, 20;
	add.s32 	%r43, %r42, 1072693248;
	mov.b32 	%r44, 0;
	mov.b64 	%fd103, {%r44, %r43};
	mul.f64 	%fd108, %fd103, %fd102;
$L__BB1_7:
	abs.f64 	%fd104, %fd108;
	setp.eq.f64 	%p7, %fd104, 0d7FF0000000000000;
	fma.rn.f64 	%fd105, %fd108, %fd5, %fd108;
	selp.f64 	%fd106, %fd108, %fd105, %p7;
	st.param.f64 	[func_retval0], %fd106;
	ret;

}


// ===== COMPILED SASS (sm_100) =====

	.target	sm_100

	.elftype	@"ET_EXEC"


//--------------------- .note.nv.tkinfo           --------------------------
	.section	.note.nv.tkinfo,"",@"SHT_NOTE"
	.sectionflags	@"SHF_NOTE_NV_TKINFO"
	.tkinfo
        /*0018*/ 	.word	0x00000002
        /*0030*/ 	.string	""
        /*0030*/ 	.string	"ptxas"
        /*0030*/ 	.string	"Cuda compilation tools, release 13.0, V13.0.88"
        /*0030*/ 	.string	"Build cuda_13.0.r13.0/compiler.36424714_0"
        /*0030*/ 	.string	"-arch sm_100 -m 64 "



//--------------------- .note.nv.cuinfo           --------------------------
	.section	.note.nv.cuinfo,"",@"SHT_NOTE"
	.sectionflags	@"SHF_NOTE_NV_CUINFO"
        /*0018*/ 	.short	0x0002
        /*001a*/ 	.short	0x0064
        /*001c*/ 	.short	0x0082
	.zero		2


//--------------------- .nv.info                  --------------------------
	.section	.nv.info,"",@"SHT_CUDA_INFO"
	.align	4


	//----- nvinfo : EIATTR_REGCOUNT
	.align		4
        /*0000*/ 	.byte	0x04, 0x2f
        /*0002*/ 	.short	(.L_2 - .L_1)
	.align		4
.L_1:
        /*0004*/ 	.word	index@(_Z12checkGeneralPiS_PxiiiiiddfPf)
        /*0008*/ 	.word	0x00000031


	//----- nvinfo : EIATTR_FRAME_SIZE
	.align		4
.L_2:
        /*000c*/ 	.byte	0x04, 0x11
        /*000e*/ 	.short	(.L_4 - .L_3)
	.align		4
.L_3:
        /*0010*/ 	.word	index@($_Z12checkGeneralPiS_PxiiiiiddfPf$__internal_accurate_pow)
        /*0014*/ 	.word	0x00000028


	//----- nvinfo : EIATTR_FRAME_SIZE
	.align		4
.L_4:
        /*0018*/ 	.byte	0x04, 0x11
        /*001a*/ 	.short	(.L_6 - .L_5)
	.align		4
.L_5:
        /*001c*/ 	.word	index@($__internal_2_$__cuda_sm3x_div_rn_noftz_f32_slowpath)
        /*0020*/ 	.word	0x00000028


	//----- nvinfo : EIATTR_FRAME_SIZE
	.align		4
.L_6:
        /*0024*/ 	.byte	0x04, 0x11
        /*0026*/ 	.short	(.L_8 - .L_7)
	.align		4
.L_7:
        /*0028*/ 	.word	index@($__internal_1_$__cuda_sm20_dsqrt_rn_f64_mediumpath_v1)
        /*002c*/ 	.word	0x00000028


	//----- nvinfo : EIATTR_FRAME_SIZE
	.align		4
.L_8:
        /*0030*/ 	.byte	0x04, 0x11
        /*0032*/ 	.short	(.L_10 - .L_9)
	.align		4
.L_9:
        /*0034*/ 	.word	index@($__internal_0_$__cuda_sm20_div_rn_f64_full)
        /*0038*/ 	.word	0x00000028


	//----- nvinfo : EIATTR_FRAME_SIZE
	.align		4
.L_10:
        /*003c*/ 	.byte	0x04, 0x11
        /*003e*/ 	.short	(.L_12 - .L_11)
	.align		4
.L_11:
        /*0040*/ 	.word	index@(_Z12checkGeneralPiS_PxiiiiiddfPf)
        /*0044*/ 	.word	0x00000028


	//----- nvinfo : EIATTR_MIN_STACK_SIZE
	.align		4
.L_12:
        /*0048*/ 	.byte	0x04, 0x12
        /*004a*/ 	.short	(.L_14 - .L_13)
	.align		4
.L_13:
        /*004c*/ 	.word	index@(_Z12checkGeneralPiS_PxiiiiiddfPf)
        /*0050*/ 	.word	0x00000028
.L_14:


//--------------------- .nv.compat                --------------------------
	.section	.nv.compat,"",@"SHT_CUDA_COMPAT_INFO"
	.align	4
        /*0000*/ 	.byte	0x02, 0x09, 0x00, 0x00, 0x02, 0x02, 0x01, 0x00, 0x02, 0x05, 0x05, 0x00, 0x03, 0x07, 0x01, 0x01
        /*0010*/ 	.byte	0x02, 0x03, 0x00, 0x00, 0x02, 0x06, 0x01, 0x00, 0x04, 0x0b, 0x08, 0x00, 0x01, 0x00, 0x00, 0x00
        /*0020*/ 	.byte	0x00, 0x00, 0x00, 0x00


//--------------------- .nv.info._Z12checkGeneralPiS_PxiiiiiddfPf --------------------------
	.section	.nv.info._Z12checkGeneralPiS_PxiiiiiddfPf,"",@"SHT_CUDA_INFO"
	.sectionflags	@""
	.align	4


	//----- nvinfo : EIATTR_CUDA_API_VERSION
	.align		4
        /*0000*/ 	.byte	0x04, 0x37
        /*0002*/ 	.short	(.L_16 - .L_15)
.L_15:
        /*0004*/ 	.word	0x00000082


	//----- nvinfo : EIATTR_KPARAM_INFO
	.align		4
.L_16:
        /*0008*/ 	.byte	0x04, 0x17
        /*000a*/ 	.short	(.L_18 - .L_17)
.L_17:
        /*000c*/ 	.word	0x00000000
        /*0010*/ 	.short	0x000b
        /*0012*/ 	.short	0x0048
        /*0014*/ 	.byte	0x00, 0xf5, 0x21, 0x00


	//----- nvinfo : EIATTR_KPARAM_INFO
	.align		4
.L_18:
        /*0018*/ 	.byte	0x04, 0x17
        /*001a*/ 	.short	(.L_20 - .L_19)
.L_19:
        /*001c*/ 	.word	0x00000000
        /*0020*/ 	.short	0x000a
        /*0022*/ 	.short	0x0040
        /*0024*/ 	.byte	0x00, 0xf0, 0x11, 0x00


	//----- nvinfo : EIATTR_KPARAM_INFO
	.align		4
.L_20:
        /*0028*/ 	.byte	0x04, 0x17
        /*002a*/ 	.short	(.L_22 - .L_21)
.L_21:
        /*002c*/ 	.word	0x00000000
        /*0030*/ 	.short	0x0009
        /*0032*/ 	.short	0x0038
        /*0034*/ 	.byte	0x00, 0xf0, 0x21, 0x00


	//----- nvinfo : EIATTR_KPARAM_INFO
	.align		4
.L_22:
        /*0038*/ 	.byte	0x04, 0x17
        /*003a*/ 	.short	(.L_24 - .L_23)
.L_23:
        /*003c*/ 	.word	0x00000000
        /*0040*/ 	.short	0x0008
        /*0042*/ 	.short	0x0030
        /*0044*/ 	.byte	0x00, 0xf0, 0x21, 0x00


	//----- nvinfo : EIATTR_KPARAM_INFO
	.align		4
.L_24:
        /*0048*/ 	.byte	0x04, 0x17
        /*004a*/ 	.short	(.L_26 - .L_25)
.L_25:
        /*004c*/ 	.word	0x00000000
        /*0050*/ 	.short	0x0007
        /*0052*/ 	.short	0x0028
        /*0054*/ 	.byte	0x00, 0xf0, 0x11, 0x00


	//----- nvinfo : EIATTR_KPARAM_INFO
	.align		4
.L_26:
        /*0058*/ 	.byte	0x04, 0x17
        /*005a*/ 	.short	(.L_28 - .L_27)
.L_27:
        /*005c*/ 	.word	0x00000000
        /*0060*/ 	.short	0x0006
        /*0062*/ 	.short	0x0024
        /*0064*/ 	.byte	0x00, 0xf0, 0x11, 0x00


	//----- nvinfo : EIATTR_KPARAM_INFO
	.align		4
.L_28:
        /*0068*/ 	.byte	0x04, 0x17
        /*006a*/ 	.short	(.L_30 - .L_29)
.L_29:
        /*006c*/ 	.word	0x00000000
        /*0070*/ 	.short	0x0005
        /*0072*/ 	.short	0x0020
        /*0074*/ 	.byte	0x00, 0xf0, 0x11, 0x00


	//----- nvinfo : EIATTR_KPARAM_INFO
	.align		4
.L_30:
        /*0078*/ 	.byte	0x04, 0x17
        /*007a*/ 	.short	(.L_32 - .L_31)
.L_31:
        /*007c*/ 	.word	0x00000000
        /*0080*/ 	.short	0x0004
        /*0082*/ 	.short	0x001c
        /*0084*/ 	.byte	0x00, 0xf0, 0x11, 0x00


	//----- nvinfo : EIATTR_KPARAM_INFO
	.align		4
.L_32:
        /*0088*/ 	.byte	0x04, 0x17
        /*008a*/ 	.short	(.L_34 - .L_33)
.L_33:
        /*008c*/ 	.word	0x00000000
        /*0090*/ 	.short	0x0003
        /*0092*/ 	.short	0x0018
        /*0094*/ 	.byte	0x00, 0xf0, 0x11, 0x00


	//----- nvinfo : EIATTR_KPARAM_INFO
	.align		4
.L_34:
        /*0098*/ 	.byte	0x04, 0x17
        /*009a*/ 	.short	(.L_36 - .L_35)
.L_35:
        /*009c*/ 	.word	0x00000000
        /*00a0*/ 	.short	0x0002
        /*00a2*/ 	.short	0x0010
        /*00a4*/ 	.byte	0x00, 0xf5, 0x21, 0x00


	//----- nvinfo : EIATTR_KPARAM_INFO
	.align		4
.L_36:
        /*00a8*/ 	.byte	0x04, 0x17
        /*00aa*/ 	.short	(.L_38 - .L_37)
.L_37:
        /*00ac*/ 	.word	0x00000000
        /*00b0*/ 	.short	0x0001
        /*00b2*/ 	.short	0x0008
        /*00b4*/ 	.byte	0x00, 0xf5, 0x21, 0x00


	//----- nvinfo : EIATTR_KPARAM_INFO
	.align		4
.L_38:
        /*00b8*/ 	.byte	0x04, 0x17
        /*00ba*/ 	.short	(.L_40 - .L_39)
.L_39:
        /*00bc*/ 	.word	0x00000000
        /*00c0*/ 	.short	0x0000
        /*00c2*/ 	.short	0x0000
        /*00c4*/ 	.byte	0x00, 0xf5, 0x21, 0x00


	//----- nvinfo : EIATTR_SPARSE_MMA_MASK
	.align		4
.L_40:
        /*00c8*/ 	.byte	0x03, 0x50
        /*00ca*/ 	.short	0x0000


	//----- nvinfo : EIATTR_MAXREG_COUNT
	.align		4
        /*00cc*/ 	.byte	0x03, 0x1b
        /*00ce*/ 	.short	0x00ff


	//----- nvinfo : EIATTR_MERCURY_ISA_VERSION
	.align		4
        /*00d0*/ 	.byte	0x03, 0x5f
        /*00d2*/ 	.short	0x0101


	//----- nvinfo : EIATTR_VRC_CTA_INIT_COUNT
	.align		4
        /*00d4*/ 	.byte	0x02, 0x4a
	.zero		1
	.zero		1


	//----- nvinfo : EIATTR_EXIT_INSTR_OFFSETS
	.align		4
        /*00d8*/ 	.byte	0x04, 0x1c
        /*00da*/ 	.short	(.L_42 - .L_41)


	//   ....[0]....
.L_41:
        /*00dc*/ 	.word	0x00006300


	//   ....[1]....
        /*00e0*/ 	.word	0x00006d70


	//----- nvinfo : EIATTR_CRS_STACK_SIZE
	.align		4
.L_42:
        /*00e4*/ 	.byte	0x04, 0x1e
        /*00e6*/ 	.short	(.L_44 - .L_43)
.L_43:
        /*00e8*/ 	.word	0x00000000


	//----- nvinfo : EIATTR_CBANK_PARAM_SIZE
	.align		4
.L_44:
        /*00ec*/ 	.byte	0x03, 0x19
        /*00ee*/ 	.short	0x0050


	//----- nvinfo : EIATTR_PARAM_CBANK
	.align		4
        /*00f0*/ 	.byte	0x04, 0x0a
        /*00f2*/ 	.short	(.L_46 - .L_45)
	.align		4
.L_45:
        /*00f4*/ 	.word	index@(.nv.constant0._Z12checkGeneralPiS_PxiiiiiddfPf)
        /*00f8*/ 	.short	0x0380
        /*00fa*/ 	.short	0x0050


	//----- nvinfo : EIATTR_SW_WAR
	.align		4
.L_46:
        /*00fc*/ 	.byte	0x04, 0x36
        /*00fe*/ 	.short	(.L_48 - .L_47)
.L_47:
        /*0100*/ 	.word	0x00000008
.L_48:


//--------------------- .nv.callgraph             --------------------------
	.section	.nv.callgraph,"",@"SHT_CUDA_CALLGRAPH"
	.align	4
	.sectionentsize	8
	.align		4
        /*0000*/ 	.word	0x00000000
	.align		4
        /*0004*/ 	.word	0xffffffff
	.align		4
        /*0008*/ 	.word	0x00000000
	.align		4
        /*000c*/ 	.word	0xfffffffe
	.align		4
        /*0010*/ 	.word	0x00000000
	.align		4
        /*0014*/ 	.word	0xfffffffd
	.align		4
        /*0018*/ 	.word	0x00000000
	.align		4
        /*001c*/ 	.word	0xfffffffc


//--------------------- .nv.constant4             --------------------------
	.section	.nv.constant4,"a",@progbits
	.align	8
	.align		8
.nv.constant4:
        /*0000*/ 	.dword	__cudart_i2opi_f


//--------------------- .text._Z12checkGeneralPiS_PxiiiiiddfPf --------------------------
	.section	.text._Z12checkGeneralPiS_PxiiiiiddfPf,"ax",@progbits
	.align	128
        .global         _Z12checkGeneralPiS_PxiiiiiddfPf
        .type           _Z12checkGeneralPiS_PxiiiiiddfPf,@function
        .size           _Z12checkGeneralPiS_PxiiiiiddfPf,(.L_x_115 - _Z12checkGeneralPiS_PxiiiiiddfPf)
        .other          _Z12checkGeneralPiS_PxiiiiiddfPf,@"STO_CUDA_ENTRY STV_DEFAULT"
_Z12checkGeneralPiS_PxiiiiiddfPf:
.text._Z12checkGeneralPiS_PxiiiiiddfPf:
[----:B------:R-:W0:Y:S01]  /*0000*/  LDC R1, c[0x0][0x37c] ;  /* 0x0000df00ff017b82 */ /* 0x000e220000000800 */
[----:B------:R-:W1:Y:S01]  /*0010*/  LDCU UR5, c[0x0][0x39c] ;  /* 0x00007380ff0577ac */ /* 0x000e620008000800 */
[----:B------:R-:W2:Y:S01]  /*0020*/  S2R R9, SR_CTAID.X ;  /* 0x0000000000097919 */ /* 0x000ea20000002500 */
[----:B0-----:R-:W-:Y:S01]  /*0030*/  VIADD R1, R1, 0xffffffd8 ;  /* 0xffffffd801017836 */ /* 0x001fe20000000000 */
[----:B------:R-:W0:Y:S01]  /*0040*/  LDCU.64 UR14, c[0x0][0x3a0] ;  /* 0x00007400ff0e77ac */ /* 0x000e220008000a00 */
[----:B------:R-:W2:Y:S03]  /*0050*/  S2R R4, SR_TID.X ;  /* 0x0000000000047919 */ /* 0x000ea60000002100 */
[C---:B------:R-:W-:Y:S01]  /*0060*/  R2UR UR10, R1.reuse ;  /* 0x00000000010a72ca */ /* 0x040fe200000e0000 */
[----:B------:R-:W3:Y:S01]  /*0070*/  LDCU.64 UR8, c[0x0][0x358] ;  /* 0x00006b00ff0877ac */ /* 0x000ee20008000a00 */
[----:B------:R-:W-:Y:S01]  /*0080*/  R2UR UR11, R1 ;  /* 0x00000000010b72ca */ /* 0x000fe200000e0000 */
[----:B-1----:R-:W-:-:S10]  /*0090*/  IMAD.U32 R0, RZ, RZ, UR5 ;  /* 0x00000005ff007e24 */ /* 0x002fd4000f8e00ff */
[----:B------:R-:W-:Y:S02]  /*00a0*/  UIADD3 UR12, UPT, UPT, UR10, 0x1c, URZ ;  /* 0x0000001c0a0c7890 */ /* 0x000fe4000fffe0ff */
[----:B0-----:R-:W-:Y:S01]  /*00b0*/  UIMAD UR4, UR14, UR15, URZ ;  /* 0x0000000f0e0472a4 */ /* 0x001fe2000f8e02ff */
[----:B------:R-:W-:Y:S01]  /*00c0*/  IABS R5, R0 ;  /* 0x0000000000057213 */ /* 0x000fe20000000000 */
[----:B------:R-:W0:Y:S03]  /*00d0*/  LDCU UR15, c[0x0][0x398] ;  /* 0x00007300ff0f77ac */ /* 0x000e260008000800 */
[----:B------:R-:W1:Y:S01]  /*00e0*/  I2F.RP R0, R5 ;  /* 0x0000000500007306 */ /* 0x000e620000209400 */
[----:B------:R-:W-:Y:S01]  /*00f0*/  UIMAD UR4, UR4, 0x3, URZ ;  /* 0x00000003040478a4 */ /* 0x000fe2000f8e02ff */
[----:B--2---:R-:W-:Y:S02]  /*0100*/  IMAD R9, R9, 0x100, R4 ;  /* 0x0000010009097824 */ /* 0x004fe400078e0204 */
[----:B------:R-:W-:-:S04]  /*0110*/  IMAD.MOV.U32 R4, RZ, RZ, RZ ;  /* 0x000000ffff047224 */ /* 0x000fc800078e00ff */
[----:B-1----:R-:W1:Y:S01]  /*0120*/  MUFU.RCP R0, R0 ;  /* 0x0000000000007308 */ /* 0x002e620000001000 */
[----:B0-----:R-:W-:Y:S01]  /*0130*/  UIMAD UR13, UR5, UR15, URZ ;  /* 0x0000000f050d72a4 */ /* 0x001fe2000f8e02ff */
[----:B-1----:R-:W-:Y:S01]  /*0140*/  VIADD R2, R0, 0xffffffe ;  /* 0x0ffffffe00027836 */ /* 0x002fe20000000000 */
[----:B------:R-:W-:-:S05]  /*0150*/  IABS R0, R9 ;  /* 0x0000000900007213 */ /* 0x000fca0000000000 */
[----:B------:R0:W1:Y:S02]  /*0160*/  F2I.FTZ.U32.TRUNC.NTZ R3, R2 ;  /* 0x0000000200037305 */ /* 0x000064000021f000 */
[----:B0-----:R-:W-:Y:S02]  /*0170*/  IMAD.MOV.U32 R2, RZ, RZ, RZ ;  /* 0x000000ffff027224 */ /* 0x001fe400078e00ff */
[----:B-1----:R-:W-:-:S04]  /*0180*/  IMAD.MOV R6, RZ, RZ, -R3 ;  /* 0x000000ffff067224 */ /* 0x002fc800078e0a03 */
[----:B------:R-:W-:Y:S02]  /*0190*/  IMAD R7, R6, R5, RZ ;  /* 0x0000000506077224 */ /* 0x000fe400078e02ff */
[----:B------:R-:W-:Y:S02]  /*01a0*/  IMAD.MOV.U32 R6, RZ, RZ, 0x2d ;  /* 0x0000002dff067424 */ /* 0x000fe400078e00ff */
[----:B------:R-:W-:-:S03]  /*01b0*/  IMAD.HI.U32 R3, R3, R7, R2 ;  /* 0x0000000703037227 */ /* 0x000fc600078e0002 */
[----:B------:R-:W-:Y:S03]  /*01c0*/  STL [R1+0x1c], R6 ;  /* 0x00001c0601007387 */ /* 0x000fe60000100800 */
[----:B------:R-:W-:-:S04]  /*01d0*/  IMAD.HI.U32 R7, R3, R0, RZ ;  /* 0x0000000003077227 */ /* 0x000fc800078e00ff */
[----:B------:R-:W-:-:S04]  /*01e0*/  IMAD.MOV R3, RZ, RZ, -R7 ;  /* 0x000000ffff037224 */ /* 0x000fc800078e0a07 */
[C---:B------:R-:W-:Y:S02]  /*01f0*/  IMAD R0, R5.reuse, R3, R0 ;  /* 0x0000000305007224 */ /* 0x040fe400078e0200 */
[----:B------:R-:W0:Y:S03]  /*0200*/  I2F.F64 R2, UR4 ;  /* 0x0000000400027d12 */ /* 0x000e260008201c00 */
[----:B------:R-:W-:Y:S02]  /*0210*/  ISETP.GT.U32.AND P1, PT, R5, R0, PT ;  /* 0x000000000500720c */ /* 0x000fe40003f24070 */
[----:B0-----:R-:W-:-:S11]  /*0220*/  R2UR UR6, R2 ;  /* 0x00000000020672ca */ /* 0x001fd600000e0000 */
[----:B------:R-:W-:Y:S01]  /*0230*/  @!P1 IMAD.IADD R0, R0, 0x1, -R5 ;  /* 0x0000000100009824 */ /* 0x000fe200078e0a05 */
[----:B------:R-:W-:Y:S01]  /*0240*/  R2UR UR7, R3 ;  /* 0x00000000030772ca */ /* 0x000fe200000e0000 */
[----:B------:R-:W-:Y:S01]  /*0250*/  @!P1 VIADD R7, R7, 0x1 ;  /* 0x0000000107079836 */ /* 0x000fe20000000000 */
[----:B------:R-:W-:Y:S01]  /*0260*/  ISETP.NE.AND P1, PT, RZ, UR5, PT ;  /* 0x00000005ff007c0c */ /* 0x000fe2000bf25270 */
[----:B------:R-:W-:Y:S01]  /*0270*/  IMAD.MOV.U32 R3, RZ, RZ, RZ ;  /* 0x000000ffff037224 */ /* 0x000fe200078e00ff */
[----:B------:R-:W-:Y:S01]  /*0280*/  ISETP.GE.U32.AND P0, PT, R0, R5, PT ;  /* 0x000000050000720c */ /* 0x000fe20003f06070 */
[----:B------:R-:W-:Y:S01]  /*0290*/  IMAD.MOV.U32 R5, RZ, RZ, -0x2d ;  /* 0xffffffd3ff057424 */ /* 0x000fe200078e00ff */
[----:B------:R-:W-:Y:S02]  /*02a0*/  LOP3.LUT R0, R9, UR5, RZ, 0x3c, !PT ;  /* 0x0000000509007c12 */ /* 0x000fe4000f8e3cff */
[----:B------:R-:W-:Y:S02]  /*02b0*/  I2FP.F32.S32 R2, UR14 ;  /* 0x0000000e00027c45 */ /* 0x000fe40008201400 */
[----:B------:R-:W-:Y:S01]  /*02c0*/  ISETP.GE.AND P2, PT, R0, RZ, PT ;  /* 0x000000ff0000720c */ /* 0x000fe20003f46270 */
[----:B------:R0:W-:Y:S06]  /*02d0*/  STL.64 [R1+0x20], R4 ;  /* 0x0000200401007387 */ /* 0x0001ec0000100a00 */
[----:B------:R-:W-:-:S06]  /*02e0*/  @P0 VIADD R7, R7, 0x1 ;  /* 0x0000000107070836 */ /* 0x000fcc0000000000 */
[----:B------:R-:W-:Y:S01]  /*02f0*/  @!P2 IMAD.MOV R7, RZ, RZ, -R7 ;  /* 0x000000ffff07a224 */ /* 0x000fe200078e0a07 */
[----:B------:R-:W-:Y:S02]  /*0300*/  @!P1 LOP3.LUT R7, RZ, UR5, RZ, 0x33, !PT ;  /* 0x00000005ff079c12 */ /* 0x000fe4000f8e33ff */
[----:B0-----:R-:W-:Y:S02]  /*0310*/  I2FP.F32.S32 R4, UR15 ;  /* 0x0000000f00047c45 */ /* 0x001fe40008201400 */
[----:B------:R-:W-:Y:S01]  /*0320*/  I2FP.F32.S32 R5, UR5 ;  /* 0x0000000500057c45 */ /* 0x000fe20008201400 */
[----:B------:R-:W-:Y:S01]  /*0330*/  IMAD.MOV R0, RZ, RZ, -R7 ;  /* 0x000000ffff007224 */ /* 0x000fe200078e0a07 */
[----:B------:R-:W-:-:S03]  /*0340*/  I2FP.F32.S32 R7, R7 ;  /* 0x0000000700077245 */ /* 0x000fc60000201400 */
[----:B------:R-:W-:-:S05]  /*0350*/  IMAD R0, R0, UR5, R9 ;  /* 0x0000000500007c24 */ /* 0x000fca000f8e0209 */
[----:B---3--:R-:W-:-:S07]  /*0360*/  I2FP.F32.S32 R9, R0 ;  /* 0x0000000000097245 */ /* 0x008fce0000201400 */
.L_x_82:
[----:B------:R-:W-:Y:S01]  /*0370*/  LEA R8, R3, UR12, 0x2 ;  /* 0x0000000c03087c11 */ /* 0x000fe2000f8e10ff */
[----:B------:R-:W0:Y:S05]  /*0380*/  LDCU UR4, c[0x0][0x3c0] ;  /* 0x00007800ff0477ac */ /* 0x000e2a0008000800 */
[----:B------:R-:W2:Y:S01]  /*0390*/  LDL R8, [R8] ;  /* 0x0000000008087983 */ /* 0x000ea20000100800 */
[----:B------:R-:W-:Y:S01]  /*03a0*/  IMAD.MOV.U32 R11, RZ, RZ, 0x3bb60b61 ;  /* 0x3bb60b61ff0b7424 */ /* 0x000fe200078e00ff */
[----:B------:R-:W-:Y:S01]  /*03b0*/  BSSY.RECONVERGENT B0, `(.L_x_0) ;  /* 0x000000d000007945 */ /* 0x000fe20003800200 */
[----:B------:R-:W-:-:S04]  /*03c0*/  IMAD.MOV.U32 R10, RZ, RZ, 0x43340000 ;  /* 0x43340000ff0a7424 */ /* 0x000fc800078e00ff */
[----:B------:R-:W-:-:S04]  /*03d0*/  FFMA R10, R11, -R10, 1 ;  /* 0x3f8000000b0a7423 */ /* 0x000fc8000000080a */
[----:B------:R-:W-:Y:S01]  /*03e0*/  FFMA R11, R10, R11, 0.0055555556900799274445 ;  /* 0x3bb60b610a0b7423 */ /* 0x000fe2000000000b */
[----:B--2---:R-:W-:-:S05]  /*03f0*/  I2FP.F32.S32 R6, R8 ;  /* 0x0000000800067245 */ /* 0x004fca0000201400 */
[----:B0-----:R-:W-:-:S04]  /*0400*/  FMUL R6, R6, UR4 ;  /* 0x0000000406067c20 */ /* 0x001fc80008400000 */
[----:B------:R-:W0:Y:S01]  /*0410*/  FCHK P0, R6, 180 ;  /* 0x4334000006007902 */ /* 0x000e220000000000 */
[----:B------:R-:W-:-:S04]  /*0420*/  FFMA R10, R6, R11, RZ ;  /* 0x0000000b060a7223 */ /* 0x000fc800000000ff */
[----:B------:R-:W-:-:S04]  /*0430*/  FFMA R12, R10, -180, R6 ;  /* 0xc33400000a0c7823 */ /* 0x000fc80000000006 */
[----:B------:R-:W-:Y:S01]  /*0440*/  FFMA R8, R11, R12, R10 ;  /* 0x0000000c0b087223 */ /* 0x000fe2000000000a */
[----:B0-----:R-:W-:Y:S06]  /*0450*/  @!P0 BRA `(.L_x_1) ;  /* 0x0000000000088947 */ /* 0x001fec0003800000 */
[----:B------:R-:W-:-:S07]  /*0460*/  MOV R14, 0x480 ;  /* 0x00000480000e7802 */ /* 0x000fce0000000f00 */
[----:B------:R-:W-:Y:S05]  /*0470*/  CALL.REL.NOINC `($__internal_2_$__cuda_sm3x_div_rn_noftz_f32_slowpath) ;  /* 0x0000007000787944 */ /* 0x000fea0003c00000 */
.L_x_1:
[----:B------:R-:W-:Y:S05]  /*0480*/  BSYNC.RECONVERGENT B0 ;  /* 0x0000000000007941 */ /* 0x000fea0003800200 */
.L_x_0:
[C---:B------:R-:W-:Y:S01]  /*0490*/  FMUL R6, R8.reuse, 0.63661974668502807617 ;  /* 0x3f22f98308067820 */ /* 0x040fe20000400000 */
[----:B------:R-:W-:Y:S01]  /*04a0*/  FSETP.GE.AND P0, PT, |R8|, 105615, PT ;  /* 0x47ce47800800780b */ /* 0x000fe20003f06200 */
[----:B------:R-:W-:Y:S04]  /*04b0*/  BSSY.RECONVERGENT B0, `(.L_x_2) ;  /* 0x0000040000007945 */ /* 0x000fe80003800200 */
[----:B------:R-:W0:Y:S02]  /*04c0*/  F2I.NTZ R6, R6 ;  /* 0x0000000600067305 */ /* 0x000e240000203100 */
[----:B0-----:R-:W-:-:S05]  /*04d0*/  I2FP.F32.S32 R11, R6 ;  /* 0x00000006000b7245 */ /* 0x001fca0000201400 */
[----:B------:R-:W-:-:S04]  /*04e0*/  FFMA R10, R11, -1.5707962512969970703, R8 ;  /* 0xbfc90fda0b0a7823 */ /* 0x000fc80000000008 */
[----:B------:R-:W-:-:S04]  /*04f0*/  FFMA R10, R11, -7.5497894158615963534e-08, R10 ;  /* 0xb3a221680b0a7823 */ /* 0x000fc8000000000a */
[----:B------:R-:W-:Y:S01]  /*0500*/  FFMA R10, R11, -5.3903029534742383927e-15, R10 ;  /* 0xa7c234c50b0a7823 */ /* 0x000fe2000000000a */
[----:B------:R-:W-:-:S03]  /*0510*/  IMAD.MOV.U32 R11, RZ, RZ, R6 ;  /* 0x000000ffff0b7224 */ /* 0x000fc600078e0006 */
[----:B------:R-:W-:Y:S01]  /*0520*/  IMAD.MOV.U32 R14, RZ, RZ, R10 ;  /* 0x000000ffff0e7224 */ /* 0x000fe200078e000a */
[----:B------:R-:W-:Y:S06]  /*0530*/  @!P0 BRA `(.L_x_3) ;  /* 0x0000000000dc8947 */ /* 0x000fec0003800000 */
[----:B------:R-:W-:-:S13]  /*0540*/  FSETP.NEU.AND P0, PT, |R8|, +INF , PT ;  /* 0x7f8000000800780b */ /* 0x000fda0003f0d200 */
[----:B------:R-:W-:Y:S01]  /*0550*/  @!P0 FMUL R14, RZ, R8 ;  /* 0x00000008ff0e8220 */ /* 0x000fe20000400000 */
[----:B------:R-:W-:Y:S01]  /*0560*/  @!P0 IMAD.MOV.U32 R6, RZ, RZ, RZ ;  /* 0x000000ffff068224 */ /* 0x000fe200078e00ff */
[----:B------:R-:W-:Y:S06]  /*0570*/  @!P0 BRA `(.L_x_3) ;  /* 0x0000000000cc8947 */ /* 0x000fec0003800000 */
[----:B------:R-:W-:Y:S01]  /*0580*/  IMAD.SHL.U32 R12, R8, 0x100, RZ ;  /* 0x00000100080c7824 */ /* 0x000fe200078e00ff */
[----:B------:R-:W0:Y:S01]  /*0590*/  LDCU.64 UR14, c[0x4][URZ] ;  /* 0x01000000ff0e77ac */ /* 0x000e220008000a00 */
[----:B------:R-:W-:Y:S02]  /*05a0*/  IMAD.MOV.U32 R14, RZ, RZ, RZ ;  /* 0x000000ffff0e7224 */ /* 0x000fe400078e00ff */
[----:B------:R-:W-:Y:S01]  /*05b0*/  IMAD.MOV.U32 R6, RZ, RZ, R1 ;  /* 0x000000ffff067224 */ /* 0x000fe200078e0001 */
[----:B------:R-:W-:Y:S01]  /*05c0*/  LOP3.LUT R19, R12, 0x80000000, RZ, 0xfc, !PT ;  /* 0x800000000c137812 */ /* 0x000fe200078efcff */
[----:B------:R-:W-:Y:S01]  /*05d0*/  UMOV UR5, URZ ;  /* 0x000000ff00057c82 */ /* 0x000fe20008000000 */
[----:B------:R-:W-:-:S05]  /*05e0*/  UMOV UR4, URZ ;  /* 0x000000ff00047c82 */ /* 0x000fca0008000000 */
.L_x_4:
[----:B0-----:R-:W-:Y:S02]  /*05f0*/  IMAD.U32 R16, RZ, RZ, UR14 ;  /* 0x0000000eff107e24 */ /* 0x001fe4000f8e00ff */
[----:B------:R-:W-:-:S05]  /*0600*/  IMAD.U32 R17, RZ, RZ, UR15 ;  /* 0x0000000fff117e24 */ /* 0x000fca000f8e00ff */
[----:B------:R-:W2:Y:S01]  /*0610*/  LDG.E.CONSTANT R12, desc[UR8][R16.64] ;  /* 0x00000008100c7981 */ /* 0x000ea2000c1e9900 */
[----:B------:R-:W-:Y:S02]  /*0620*/  UIADD3 UR14, UP0, UPT, UR14, 0x4, URZ ;  /* 0x000000040e0e7890 */ /* 0x000fe4000ff1e0ff */
[----:B------:R-:W-:Y:S02]  /*0630*/  UIADD3 UR4, UPT, UPT, UR4, 0x1, URZ ;  /* 0x0000000104047890 */ /* 0x000fe4000fffe0ff */
[----:B------:R-:W-:Y:S02]  /*0640*/  UIADD3.X UR15, UPT, UPT, URZ, UR15, URZ, UP0, !UPT ;  /* 0x0000000fff0f7290 */ /* 0x000fe400087fe4ff */
[----:B------:R-:W-:Y:S01]  /*0650*/  UISETP.NE.AND UP0, UPT, UR4, 0x6, UPT ;  /* 0x000000060400788c */ /* 0x000fe2000bf05270 */
[----:B--2---:R-:W-:-:S03]  /*0660*/  IMAD.WIDE.U32 R12, R12, R19, RZ ;  /* 0x000000130c0c7225 */ /* 0x004fc600078e00ff */
[----:B------:R-:W-:-:S04]  /*0670*/  IADD3 R15, P0, PT, R12, R14, RZ ;  /* 0x0000000e0c0f7210 */ /* 0x000fc80007f1e0ff */
[----:B------:R-:W-:Y:S01]  /*0680*/  IADD3.X R14, PT, PT, R13, UR5, RZ, P0, !PT ;  /* 0x000000050d0e7c10 */ /* 0x000fe200087fe4ff */
[----:B------:R0:W-:Y:S02]  /*0690*/  STL [R6], R15 ;  /* 0x0000000f06007387 */ /* 0x0001e40000100800 */
[----:B0-----:R-:W-:Y:S01]  /*06a0*/  VIADD R6, R6, 0x4 ;  /* 0x0000000406067836 */ /* 0x001fe20000000000 */
[----:B------:R-:W-:Y:S06]  /*06b0*/  BRA.U UP0, `(.L_x_4) ;  /* 0xfffffffd00cc7547 */ /* 0x000fec000b83ffff */
[----:B------:R-:W-:Y:S01]  /*06c0*/  SHF.R.U32.HI R15, RZ, 0x17, R8 ;  /* 0x00000017ff0f7819 */ /* 0x000fe20000011608 */
[----:B------:R0:W-:Y:S03]  /*06d0*/  STL [R1+0x18], R14 ;  /* 0x0000180e01007387 */ /* 0x0001e60000100800 */
[C---:B------:R-:W-:Y:S02]  /*06e0*/  LOP3.LUT R6, R15.reuse, 0xe0, RZ, 0xc0, !PT ;  /* 0x000000e00f067812 */ /* 0x040fe400078ec0ff */
[----:B------:R-:W-:-:S03]  /*06f0*/  LOP3.LUT P0, RZ, R15, 0x1f, RZ, 0xc0, !PT ;  /* 0x0000001f0fff7812 */ /* 0x000fc6000780c0ff */
[----:B------:R-:W-:-:S05]  /*0700*/  VIADD R6, R6, 0xffffff80 ;  /* 0xffffff8006067836 */ /* 0x000fca0000000000 */
[----:B------:R-:W-:-:S05]  /*0710*/  SHF.R.U32.HI R6, RZ, 0x5, R6 ;  /* 0x00000005ff067819 */ /* 0x000fca0000011606 */
[----:B------:R-:W-:-:S05]  /*0720*/  IMAD R18, R6, -0x4, R1 ;  /* 0xfffffffc06127824 */ /* 0x000fca00078e0201 */
[----:B------:R-:W2:Y:S04]  /*0730*/  LDL R6, [R18+0x18] ;  /* 0x0000180012067983 */ /* 0x000ea80000100800 */
[----:B------:R-:W2:Y:S04]  /*0740*/  LDL R13, [R18+0x14] ;  /* 0x00001400120d7983 */ /* 0x000ea80000100800 */
[----:B------:R-:W3:Y:S01]  /*0750*/  @P0 LDL R12, [R18+0x10] ;  /* 0x00001000120c0983 */ /* 0x000ee20000100800 */
[----:B------:R-:W-:Y:S01]  /*0760*/  LOP3.LUT R15, R15, 0x1f, RZ, 0xc0, !PT ;  /* 0x0000001f0f0f7812 */ /* 0x000fe200078ec0ff */
[----:B------:R-:W-:Y:S01]  /*0770*/  UMOV UR4, 0x54442d19 ;  /* 0x54442d1900047882 */ /* 0x000fe20000000000 */
[----:B------:R-:W-:-:S02]  /*0780*/  UMOV UR5, 0x3bf921fb ;  /* 0x3bf921fb00057882 */ /* 0x000fc40000000000 */
[-C--:B--2---:R-:W-:Y:S02]  /*0790*/  @P0 SHF.L.W.U32.HI R6, R13, R15.reuse, R6 ;  /* 0x0000000f0d060219 */ /* 0x084fe40000010e06 */
[----:B---3--:R-:W-:Y:S02]  /*07a0*/  @P0 SHF.L.W.U32.HI R13, R12, R15, R13 ;  /* 0x0000000f0c0d0219 */ /* 0x008fe40000010e0d */
[----:B------:R-:W-:Y:S02]  /*07b0*/  ISETP.GE.AND P0, PT, R8, RZ, PT ;  /* 0x000000ff0800720c */ /* 0x000fe40003f06270 */
[C-C-:B------:R-:W-:Y:S01]  /*07c0*/  SHF.L.W.U32.HI R15, R13.reuse, 0x2, R6.reuse ;  /* 0x000000020d0f7819 */ /* 0x140fe20000010e06 */
[----:B------:R-:W-:Y:S01]  /*07d0*/  IMAD.SHL.U32 R13, R13, 0x4, RZ ;  /* 0x000000040d0d7824 */ /* 0x000fe200078e00ff */
[----:B------:R-:W-:Y:S02]  /*07e0*/  SHF.R.U32.HI R6, RZ, 0x1e, R6 ;  /* 0x0000001eff067819 */ /* 0x000fe40000011606 */
[----:B------:R-:W-:-:S02]  /*07f0*/  SHF.R.S32.HI R12, RZ, 0x1f, R15 ;  /* 0x0000001fff0c7819 */ /* 0x000fc4000001140f */
[C---:B0-----:R-:W-:Y:S02]  /*0800*/  LOP3.LUT R14, R15.reuse, R8, RZ, 0x3c, !PT ;  /* 0x000000080f0e7212 */ /* 0x041fe400078e3cff */
[C---:B------:R-:W-:Y:S02]  /*0810*/  LOP3.LUT R16, R12.reuse, R13, RZ, 0x3c, !PT ;  /* 0x0000000d0c107212 */ /* 0x040fe400078e3cff */
[----:B------:R-:W-:Y:S02]  /*0820*/  LOP3.LUT R17, R12, R15, RZ, 0x3c, !PT ;  /* 0x0000000f0c117212 */ /* 0x000fe400078e3cff */
[----:B------:R-:W-:Y:S02]  /*0830*/  LEA.HI R6, R15, R6, RZ, 0x1 ;  /* 0x000000060f067211 */ /* 0x000fe400078f08ff */
[----:B------:R-:W-:Y:S02]  /*0840*/  ISETP.GE.AND P1, PT, R14, RZ, PT ;  /* 0x000000ff0e00720c */ /* 0x000fe40003f26270 */
[----:B------:R-:W0:Y:S01]  /*0850*/  I2F.F64.S64 R16, R16 ;  /* 0x0000001000107312 */ /* 0x000e220000301c00 */
[----:B------:R-:W-:-:S04]  /*0860*/  IMAD.MOV R14, RZ, RZ, -R6 ;  /* 0x000000ffff0e7224 */ /* 0x000fc800078e0a06 */
[----:B------:R-:W-:Y:S01]  /*0870*/  @!P0 IMAD.MOV.U32 R6, RZ, RZ, R14 ;  /* 0x000000ffff068224 */ /* 0x000fe200078e000e */
[----:B0-----:R-:W-:-:S10]  /*0880*/  DMUL R12, R16, UR4 ;  /* 0x00000004100c7c28 */ /* 0x001fd40008000000 */
[----:B------:R-:W0:Y:S02]  /*0890*/  F2F.F32.F64 R12, R12 ;  /* 0x0000000c000c7310 */ /* 0x000e240000301000 */
[----:B0-----:R-:W-:-:S07]  /*08a0*/  FSEL R14, -R12, R12, !P1 ;  /* 0x0000000c0c0e7208 */ /* 0x001fce0004800100 */
.L_x_3:
[----:B------:R-:W-:Y:S05]  /*08b0*/  BSYNC.RECONVERGENT B0 ;  /* 0x0000000000007941 */ /* 0x000fea0003800200 */
.L_x_2:
[----:B------:R-:W-:Y:S02]  /*08c0*/  IMAD.MOV.U32 R22, RZ, RZ, 0x37cbac00 ;  /* 0x37cbac00ff167424 */ /* 0x000fe400078e00ff */
[----:B------:R-:W-:Y:S01]  /*08d0*/  FMUL R13, R14, R14 ;  /* 0x0000000e0e0d7220 */ /* 0x000fe20000400000 */
[C---:B------:R-:W-:Y:S01]  /*08e0*/  LOP3.LUT R15, R6.reuse, 0x1, RZ, 0xc0, !PT ;  /* 0x00000001060f7812 */ /* 0x040fe200078ec0ff */
[----:B------:R-:W0:Y:S01]  /*08f0*/  LDC R21, c[0x0][0x3a4] ;  /* 0x0000e900ff157b82 */ /* 0x000e220000000800 */
[----:B------:R-:W-:Y:S02]  /*0900*/  IMAD.MOV.U32 R20, RZ, RZ, 0x3d2aaabb ;  /* 0x3d2aaabbff147424 */ /* 0x000fe400078e00ff */
[----:B------:R-:W-:Y:S01]  /*0910*/  FFMA R12, R13, R22, -0.0013887860113754868507 ;  /* 0xbab607ed0d0c7423 */ /* 0x000fe20000000016 */
[----:B------:R-:W-:Y:S01]  /*0920*/  ISETP.NE.U32.AND P0, PT, R15, 0x1, PT ;  /* 0x000000010f00780c */ /* 0x000fe20003f05070 */
[----:B------:R-:W-:Y:S01]  /*0930*/  IMAD.MOV.U32 R18, RZ, RZ, 0x3effffff ;  /* 0x3effffffff127424 */ /* 0x000fe200078e00ff */
[----:B------:R-:W-:Y:S01]  /*0940*/  LOP3.LUT P1, RZ, R6, 0x2, RZ, 0xc0, !PT ;  /* 0x0000000206ff7812 */ /* 0x000fe2000782c0ff */
[----:B------:R-:W-:Y:S01]  /*0950*/  BSSY.RECONVERGENT B0, `(.L_x_5) ;  /* 0x0000042000007945 */ /* 0x000fe20003800200 */
[----:B------:R-:W-:-:S02]  /*0960*/  FSEL R12, R12, -0.00019574658654164522886, !P0 ;  /* 0xb94d41530c0c7808 */ /* 0x000fc40004000000 */
[----:B------:R-:W-:Y:S02]  /*0970*/  FSEL R16, R20, 0.0083327032625675201416, !P0 ;  /* 0x3c0885e414107808 */ /* 0x000fe40004000000 */
[----:B------:R-:W-:Y:S02]  /*0980*/  FSEL R15, -R18, -0.16666662693023681641, !P0 ;  /* 0xbe2aaaa8120f7808 */ /* 0x000fe40004000100 */
[----:B------:R-:W-:Y:S01]  /*0990*/  FSEL R6, R14, 1, P0 ;  /* 0x3f8000000e067808 */ /* 0x000fe20000000000 */
[C---:B------:R-:W-:Y:S01]  /*09a0*/  FFMA R12, R13.reuse, R12, R16 ;  /* 0x0000000c0d0c7223 */ /* 0x040fe20000000010 */
[----:B------:R-:W-:Y:S01]  /*09b0*/  FSETP.GE.AND P0, PT, |R8|, 105615, PT ;  /* 0x47ce47800800780b */ /* 0x000fe20003f06200 */
[----:B------:R-:W-:Y:S02]  /*09c0*/  IMAD.MOV.U32 R14, RZ, RZ, R10 ;  /* 0x000000ffff0e7224 */ /* 0x000fe400078e000a */
[C---:B------:R-:W-:Y:S01]  /*09d0*/  FFMA R12, R13.reuse, R12, R15 ;  /* 0x0000000c0d0c7223 */ /* 0x040fe2000000000f */
[----:B------:R-:W-:Y:S01]  /*09e0*/  FFMA R13, R13, R6, RZ ;  /* 0x000000060d0d7223 */ /* 0x000fe200000000ff */
[----:B------:R-:W-:-:S03]  /*09f0*/  IMAD.MOV.U32 R15, RZ, RZ, R11 ;  /* 0x000000ffff0f7224 */ /* 0x000fc600078e000b */
[----:B------:R-:W-:Y:S01]  /*0a00*/  FFMA R6, R13, R12, R6 ;  /* 0x0000000c0d067223 */ /* 0x000fe20000000006 */
[----:B0-----:R-:W-:-:S03]  /*0a10*/  I2FP.F32.S32 R24, R21 ;  /* 0x0000001500187245 */ /* 0x001fc60000201400 */
[----:B------:R-:W-:-:S04]  /*0a20*/  @P1 FADD R6, RZ, -R6 ;  /* 0x80000006ff061221 */ /* 0x000fc80000000000 */
[----:B------:R-:W-:Y:S01]  /*0a30*/  FFMA R19, -R6, R24, R7 ;  /* 0x0000001806137223 */ /* 0x000fe20000000107 */
[----:B------:R-:W-:Y:S06]  /*0a40*/  @!P0 BRA `(.L_x_6) ;  /* 0x0000000000c88947 */ /* 0x000fec0003800000 */
[----:B------:R-:W-:-:S13]  /*0a50*/  FSETP.NEU.AND P0, PT, |R8|, +INF , PT ;  /* 0x7f8000000800780b */ /* 0x000fda0003f0d200 */
[----:B------:R-:W-:Y:S01]  /*0a60*/  @!P0 FMUL R14, RZ, R8 ;  /* 0x00000008ff0e8220 */ /* 0x000fe20000400000 */
[----:B------:R-:W-:Y:S01]  /*0a70*/  @!P0 IMAD.MOV.U32 R15, RZ, RZ, RZ ;  /* 0x000000ffff0f8224 */ /* 0x000fe200078e00ff */
[----:B------:R-:W-:Y:S06]  /*0a80*/  @!P0 BRA `(.L_x_6) ;  /* 0x0000000000b88947 */ /* 0x000fec0003800000 */
[----:B------:R-:W0:Y:S01]  /*0a90*/  LDC.64 R26, c[0x4][RZ] ;  /* 0x01000000ff1a7b82 */ /* 0x000e220000000a00 */
[----:B------:R-:W-:Y:S01]  /*0aa0*/  IMAD.SHL.U32 R6, R8, 0x100, RZ ;  /* 0x0000010008067824 */ /* 0x000fe200078e00ff */
[----:B------:R-:W-:Y:S01]  /*0ab0*/  CS2R R14, SRZ ;  /* 0x00000000000e7805 */ /* 0x000fe2000001ff00 */
[----:B------:R-:W-:-:S03]  /*0ac0*/  UMOV UR4, URZ ;  /* 0x000000ff00047c82 */ /* 0x000fc60008000000 */
[----:B------:R-:W-:-:S07]  /*0ad0*/  LOP3.LUT R25, R6, 0x80000000, RZ, 0xfc, !PT ;  /* 0x8000000006197812 */ /* 0x000fce00078efcff */
.L_x_7:
[----:B0-----:R-:W-:-:S06]  /*0ae0*/  IMAD.WIDE.U32 R12, R15, 0x4, R26 ;  /* 0x000000040f0c7825 */ /* 0x001fcc00078e001a */
[----:B------:R-:W2:Y:S01]  /*0af0*/  LDG.E.CONSTANT R12, desc[UR8][R12.64] ;  /* 0x000000080c0c7981 */ /* 0x000ea2000c1e9900 */
[C---:B-1----:R-:W-:Y:S01]  /*0b00*/  LEA R6, R15.reuse, UR11, 0x2 ;  /* 0x0000000b0f067c11 */ /* 0x042fe2000f8e10ff */
[----:B------:R-:W-:-:S05]  /*0b10*/  VIADD R15, R15, 0x1 ;  /* 0x000000010f0f7836 */ /* 0x000fca0000000000 */
[----:B------:R-:W-:Y:S01]  /*0b20*/  ISETP.NE.AND P0, PT, R15, 0x6, PT ;  /* 0x000000060f00780c */ /* 0x000fe20003f05270 */
[----:B--2---:R-:W-:-:S03]  /*0b30*/  IMAD.WIDE.U32 R16, R12, R25, RZ ;  /* 0x000000190c107225 */ /* 0x004fc600078e00ff */
[----:B------:R-:W-:-:S04]  /*0b40*/  IADD3 R23, P1, PT, R16, R14, RZ ;  /* 0x0000000e10177210 */ /* 0x000fc80007f3e0ff */
[----:B------:R-:W-:Y:S01]  /*0b50*/  IADD3.X R14, PT, PT, R17, UR4, RZ, P1, !PT ;  /* 0x00000004110e7c10 */ /* 0x000fe20008ffe4ff */
[----:B------:R1:W-:Y:S04]  /*0b60*/  STL [R6], R23 ;  /* 0x0000001706007387 */ /* 0x0003e80000100800 */
[----:B------:R-:W-:Y:S05]  /*0b70*/  @P0 BRA `(.L_x_7) ;  /* 0xfffffffc00d80947 */ /* 0x000fea000383ffff */
[----:B------:R-:W-:Y:S01]  /*0b80*/  SHF.R.U32.HI R15, RZ, 0x17, R8 ;  /* 0x00000017ff0f7819 */ /* 0x000fe20000011608 */
[----:B------:R0:W-:Y:S03]  /*0b90*/  STL [R1+0x18], R14 ;  /* 0x0000180e01007387 */ /* 0x0001e60000100800 */
[C---:B-1----:R-:W-:Y:S02]  /*0ba0*/  LOP3.LUT R6, R15.reuse, 0xe0, RZ, 0xc0, !PT ;  /* 0x000000e00f067812 */ /* 0x042fe400078ec0ff */
        /* <DEDUP_REMOVED lines=9> */
[----:B------:R-:W-:Y:S01]  /*0c40*/  UMOV UR5, 0x3bf921fb ;  /* 0x3bf921fb00057882 */ /* 0x000fe20000000000 */
[----:B------:R-:W-:-:S02]  /*0c50*/  ISETP.GE.AND P1, PT, R8, RZ, PT ;  /* 0x000000ff0800720c */ /* 0x000fc40003f26270 */
[-C--:B--2---:R-:W-:Y:S02]  /*0c60*/  @P0 SHF.L.W.U32.HI R6, R13, R15.reuse, R6 ;  /* 0x0000000f0d060219 */ /* 0x084fe40000010e06 */
[----:B---3--:R-:W-:-:S04]  /*0c70*/  @P0 SHF.L.W.U32.HI R13, R12, R15, R13 ;  /* 0x0000000f0c0d0219 */ /* 0x008fc80000010e0d */
[C-C-:B------:R-:W-:Y:S01]  /*0c80*/  SHF.L.W.U32.HI R15, R13.reuse, 0x2, R6.reuse ;  /* 0x000000020d0f7819 */ /* 0x140fe20000010e06 */
[----:B------:R-:W-:Y:S01]  /*0c90*/  IMAD.SHL.U32 R13, R13, 0x4, RZ ;  /* 0x000000040d0d7824 */ /* 0x000fe200078e00ff */
[----:B------:R-:W-:Y:S02]  /*0ca0*/  SHF.R.U32.HI R6, RZ, 0x1e, R6 ;  /* 0x0000001eff067819 */ /* 0x000fe40000011606 */
[----:B------:R-:W-:Y:S02]  /*0cb0*/  SHF.R.S32.HI R12, RZ, 0x1f, R15 ;  /* 0x0000001fff0c7819 */ /* 0x000fe4000001140f */
[----:B0-----:R-:W-:Y:S02]  /*0cc0*/  LOP3.LUT R14, R15, R8, RZ, 0x3c, !PT ;  /* 0x000000080f0e7212 */ /* 0x001fe400078e3cff */
[C---:B------:R-:W-:Y:S02]  /*0cd0*/  LOP3.LUT R16, R12.reuse, R13, RZ, 0x3c, !PT ;  /* 0x0000000d0c107212 */ /* 0x040fe400078e3cff */
[----:B------:R-:W-:-:S02]  /*0ce0*/  LOP3.LUT R17, R12, R15, RZ, 0x3c, !PT ;  /* 0x0000000f0c117212 */ /* 0x000fc400078e3cff */
        /* <DEDUP_REMOVED lines=8> */
.L_x_6:
[----:B------:R-:W-:Y:S05]  /*0d70*/  BSYNC.RECONVERGENT B0 ;  /* 0x0000000000007941 */ /* 0x000fea0003800200 */
.L_x_5:
[----:B------:R-:W-:Y:S01]  /*0d80*/  FMUL R13, R14, R14 ;  /* 0x0000000e0e0d7220 */ /* 0x000fe20000400000 */
[C---:B------:R-:W-:Y:S01]  /*0d90*/  LOP3.LUT R12, R15.reuse, 0x1, RZ, 0xc0, !PT ;  /* 0x000000010f0c7812 */ /* 0x040fe200078ec0ff */
[----:B------:R-:W-:Y:S01]  /*0da0*/  VIADD R15, R15, 0x1 ;  /* 0x000000010f0f7836 */ /* 0x000fe20000000000 */
[----:B------:R-:W-:Y:S01]  /*0db0*/  BSSY.RECONVERGENT B0, `(.L_x_8) ;  /* 0x0000044000007945 */ /* 0x000fe20003800200 */
[----:B------:R-:W-:Y:S01]  /*0dc0*/  FFMA R6, R13, R22, -0.0013887860113754868507 ;  /* 0xbab607ed0d067423 */ /* 0x000fe20000000016 */
[----:B------:R-:W-:Y:S02]  /*0dd0*/  ISETP.NE.U32.AND P0, PT, R12, 0x1, PT ;  /* 0x000000010c00780c */ /* 0x000fe40003f05070 */
[----:B------:R-:W-:Y:S02]  /*0de0*/  LOP3.LUT P1, RZ, R15, 0x2, RZ, 0xc0, !PT ;  /* 0x000000020fff7812 */ /* 0x000fe4000782c0ff */
[----:B------:R-:W-:Y:S02]  /*0df0*/  FSEL R12, R6, -0.00019574658654164522886, P0 ;  /* 0xb94d4153060c7808 */ /* 0x000fe40000000000 */
[----:B------:R-:W-:-:S02]  /*0e00*/  FSEL R16, R20, 0.0083327032625675201416, P0 ;  /* 0x3c0885e414107808 */ /* 0x000fc40000000000 */
[----:B------:R-:W-:Y:S02]  /*0e10*/  FSEL R6, R14, 1, !P0 ;  /* 0x3f8000000e067808 */ /* 0x000fe40004000000 */
[----:B------:R-:W-:Y:S01]  /*0e20*/  FSEL R17, -R18, -0.16666662693023681641, P0 ;  /* 0xbe2aaaa812117808 */ /* 0x000fe20000000100 */
[C---:B------:R-:W-:Y:S01]  /*0e30*/  FFMA R12, R13.reuse, R12, R16 ;  /* 0x0000000c0d0c7223 */ /* 0x040fe20000000010 */
[----:B------:R-:W-:Y:S01]  /*0e40*/  FSETP.GE.AND P0, PT, |R8|, 105615, PT ;  /* 0x47ce47800800780b */ /* 0x000fe20003f06200 */
[C---:B------:R-:W-:Y:S02]  /*0e50*/  FFMA R15, R13.reuse, R6, RZ ;  /* 0x000000060d0f7223 */ /* 0x040fe400000000ff */
[----:B------:R-:W-:-:S04]  /*0e60*/  FFMA R12, R13, R12, R17 ;  /* 0x0000000c0d0c7223 */ /* 0x000fc80000000011 */
[----:B------:R-:W-:Y:S01]  /*0e70*/  FFMA R6, R15, R12, R6 ;  /* 0x0000000c0f067223 */ /* 0x000fe20000000006 */
[----:B------:R-:W-:-:S03]  /*0e80*/  IMAD.MOV.U32 R15, RZ, RZ, R11 ;  /* 0x000000ffff0f7224 */ /* 0x000fc600078e000b */
[----:B------:R-:W-:-:S04]  /*0e90*/  @P1 FADD R6, RZ, -R6 ;  /* 0x80000006ff061221 */ /* 0x000fc80000000000 */
[----:B------:R-:W-:Y:S01]  /*0ea0*/  FFMA R23, R24, R6, R9 ;  /* 0x0000000618177223 */ /* 0x000fe20000000009 */
[----:B------:R-:W-:Y:S01]  /*0eb0*/  IMAD.MOV.U32 R6, RZ, RZ, R10 ;  /* 0x000000ffff067224 */ /* 0x000fe200078e000a */
        /* <DEDUP_REMOVED lines=10> */
.L_x_10:
        /* <DEDUP_REMOVED lines=41> */
.L_x_9:
[----:B------:R-:W-:Y:S05]  /*11f0*/  BSYNC.RECONVERGENT B0 ;  /* 0x0000000000007941 */ /* 0x000fea0003800200 */
.L_x_8:
[----:B------:R-:W-:Y:S01]  /*1200*/  FMUL R13, R6, R6 ;  /* 0x00000006060d7220 */ /* 0x000fe20000400000 */
[C---:B------:R-:W-:Y:S01]  /*1210*/  LOP3.LUT R14, R15.reuse, 0x1, RZ, 0xc0, !PT ;  /* 0x000000010f0e7812 */ /* 0x040fe200078ec0ff */
[----:B------:R-:W-:Y:S01]  /*1220*/  BSSY.RECONVERGENT B0, `(.L_x_11) ;  /* 0x0000045000007945 */ /* 0x000fe20003800200 */
[----:B------:R-:W-:Y:S01]  /*1230*/  LOP3.LUT P1, RZ, R15, 0x2, RZ, 0xc0, !PT ;  /* 0x000000020fff7812 */ /* 0x000fe2000782c0ff */
[----:B------:R-:W-:Y:S01]  /*1240*/  FFMA R12, R13, R22, -0.0013887860113754868507 ;  /* 0xbab607ed0d0c7423 */ /* 0x000fe20000000016 */
[----:B------:R-:W-:-:S04]  /*1250*/  ISETP.NE.U32.AND P0, PT, R14, 0x1, PT ;  /* 0x000000010e00780c */ /* 0x000fc80003f05070 */
[----:B------:R-:W-:Y:S02]  /*1260*/  FSEL R12, R12, -0.00019574658654164522886, !P0 ;  /* 0xb94d41530c0c7808 */ /* 0x000fe40004000000 */
[----:B------:R-:W-:Y:S02]  /*1270*/  FSEL R14, R20, 0.0083327032625675201416, !P0 ;  /* 0x3c0885e4140e7808 */ /* 0x000fe40004000000 */
[----:B------:R-:W-:Y:S02]  /*1280*/  FSEL R6, R6, 1, P0 ;  /* 0x3f80000006067808 */ /* 0x000fe40000000000 */
[----:B------:R-:W-:Y:S01]  /*1290*/  FSEL R17, -R18, -0.16666662693023681641, !P0 ;  /* 0xbe2aaaa812117808 */ /* 0x000fe20004000100 */
        /* <DEDUP_REMOVED lines=8> */
[----:B------:R-:W-:-:S05]  /*1320*/  IMAD.MOV.U32 R6, RZ, RZ, R10 ;  /* 0x000000ffff067224 */ /* 0x000fca00078e000a */
[----:B------:R-:W0:Y:S01]  /*1330*/  F2I.TRUNC.NTZ R23, R23 ;  /* 0x0000001700177305 */ /* 0x000e22000020f100 */
[----:B------:R-:W-:Y:S05]  /*1340*/  @!P0 BRA `(.L_x_12) ;  /* 0x0000000000c88947 */ /* 0x000fea0003800000 */
[----:B------:R-:W-:-:S13]  /*1350*/  FSETP.NEU.AND P0, PT, |R8|, +INF , PT ;  /* 0x7f8000000800780b */ /* 0x000fda0003f0d200 */
[----:B------:R-:W-:Y:S01]  /*1360*/  @!P0 FMUL R6, RZ, R8 ;  /* 0x00000008ff068220 */ /* 0x000fe20000400000 */
[----:B------:R-:W-:Y:S01]  /*1370*/  @!P0 IMAD.MOV.U32 R15, RZ, RZ, RZ ;  /* 0x000000ffff0f8224 */ /* 0x000fe200078e00ff */
[----:B------:R-:W-:Y:S06]  /*1380*/  @!P0 BRA `(.L_x_12) ;  /* 0x0000000000b88947 */ /* 0x000fec0003800000 */
[----:B------:R-:W1:Y:S01]  /*1390*/  LDC.64 R24, c[0x4][RZ] ;  /* 0x01000000ff187b82 */ /* 0x000e620000000a00 */
[----:B------:R-:W-:Y:S01]  /*13a0*/  IMAD.SHL.U32 R6, R8, 0x100, RZ ;  /* 0x0000010008067824 */ /* 0x000fe200078e00ff */
[----:B------:R-:W-:Y:S01]  /*13b0*/  CS2R R14, SRZ ;  /* 0x00000000000e7805 */ /* 0x000fe2000001ff00 */
[----:B------:R-:W-:-:S03]  /*13c0*/  UMOV UR4, URZ ;  /* 0x000000ff00047c82 */ /* 0x000fc60008000000 */
[----:B------:R-:W-:-:S07]  /*13d0*/  LOP3.LUT R29, R6, 0x80000000, RZ, 0xfc, !PT ;  /* 0x80000000061d7812 */ /* 0x000fce00078efcff */
.L_x_13:
[----:B-1----:R-:W-:-:S06]  /*13e0*/  IMAD.WIDE.U32 R12, R15, 0x4, R24 ;  /* 0x000000040f0c7825 */ /* 0x002fcc00078e0018 */
[----:B--2---:R-:W2:Y:S01]  /*13f0*/  LDG.E.CONSTANT R12, desc[UR8][R12.64] ;  /* 0x000000080c0c7981 */ /* 0x004ea2000c1e9900 */
[C---:B------:R-:W-:Y:S01]  /*1400*/  LEA R6, R15.reuse, UR11, 0x2 ;  /* 0x0000000b0f067c11 */ /* 0x040fe2000f8e10ff */
        /* <DEDUP_REMOVED lines=9> */
[C---:B--2---:R-:W-:Y:S02]  /*14a0*/  LOP3.LUT R6, R15.reuse, 0xe0, RZ, 0xc0, !PT ;  /* 0x000000e00f067812 */ /* 0x044fe400078ec0ff */
        /* <DEDUP_REMOVED lines=17> */
[----:B-1----:R-:W-:Y:S02]  /*15c0*/  LOP3.LUT R14, R15, R8, RZ, 0x3c, !PT ;  /* 0x000000080f0e7212 */ /* 0x002fe400078e3cff */
[C---:B------:R-:W-:Y:S02]  /*15d0*/  LOP3.LUT R16, R12.reuse, R13, RZ, 0x3c, !PT ;  /* 0x0000000d0c107212 */ /* 0x040fe400078e3cff */
[----:B------:R-:W-:-:S02]  /*15e0*/  LOP3.LUT R17, R12, R15, RZ, 0x3c, !PT ;  /* 0x0000000f0c117212 */ /* 0x000fc400078e3cff */
[----:B------:R-:W-:Y:S02]  /*15f0*/  LEA.HI R15, R15, R6, RZ, 0x1 ;  /* 0x000000060f0f7211 */ /* 0x000fe400078f08ff */
[----:B------:R-:W-:Y:S02]  /*1600*/  ISETP.GE.AND P0, PT, R14, RZ, PT ;  /* 0x000000ff0e00720c */ /* 0x000fe40003f06270 */
[----:B------:R-:W1:Y:S01]  /*1610*/  I2F.F64.S64 R16, R16 ;  /* 0x0000001000107312 */ /* 0x000e620000301c00 */
[----:B------:R-:W-:-:S04]  /*1620*/  IMAD.MOV R6, RZ, RZ, -R15 ;  /* 0x000000ffff067224 */ /* 0x000fc800078e0a0f */
[----:B------:R-:W-:Y:S01]  /*1630*/  @!P1 IMAD.MOV.U32 R15, RZ, RZ, R6 ;  /* 0x000000ffff0f9224 */ /* 0x000fe200078e0006 */
[----:B-1----:R-:W-:-:S10]  /*1640*/  DMUL R12, R16, UR4 ;  /* 0x00000004100c7c28 */ /* 0x002fd40008000000 */
[----:B------:R-:W1:Y:S02]  /*1650*/  F2F.F32.F64 R12, R12 ;  /* 0x0000000c000c7310 */ /* 0x000e640000301000 */
[----:B-1----:R-:W-:-:S07]  /*1660*/  FSEL R6, -R12, R12, !P0 ;  /* 0x0000000c0c067208 */ /* 0x002fce0004000100 */
.L_x_12:
[----:B------:R-:W-:Y:S05]  /*1670*/  BSYNC.RECONVERGENT B0 ;  /* 0x0000000000007941 */ /* 0x000fea0003800200 */
.L_x_11:
[----:B------:R-:W-:Y:S01]  /*1680*/  FMUL R13, R6, R6 ;  /* 0x00000006060d7220 */ /* 0x000fe20000400000 */
[----:B------:R-:W-:Y:S01]  /*1690*/  LOP3.LUT R12, R15, 0x1, RZ, 0xc0, !PT ;  /* 0x000000010f0c7812 */ /* 0x000fe200078ec0ff */
[----:B------:R-:W1:Y:S01]  /*16a0*/  LDCU UR4, c[0x0][0x39c] ;  /* 0x00007380ff0477ac */ /* 0x000e620008000800 */
[----:B------:R-:W1:Y:S01]  /*16b0*/  F2I.TRUNC.NTZ R19, R19 ;  /* 0x0000001300137305 */ /* 0x000e62000020f100 */
[----:B------:R-:W-:Y:S01]  /*16c0*/  FFMA R22, R13, R22, -0.0013887860113754868507 ;  /* 0xbab607ed0d167423 */ /* 0x000fe20000000016 */
[----:B------:R-:W-:Y:S01]  /*16d0*/  ISETP.NE.U32.AND P0, PT, R12, 0x1, PT ;  /* 0x000000010c00780c */ /* 0x000fe20003f05070 */
[----:B------:R-:W-:Y:S01]  /*16e0*/  VIADD R12, R15, 0x1 ;  /* 0x000000010f0c7836 */ /* 0x000fe20000000000 */
[----:B------:R-:W2:Y:S02]  /*16f0*/  LDCU UR5, c[0x0][0x3a8] ;  /* 0x00007500ff0577ac */ /* 0x000ea40008000800 */
[----:B------:R-:W-:Y:S02]  /*1700*/  FSEL R20, R20, 0.0083327032625675201416, P0 ;  /* 0x3c0885e414147808 */ /* 0x000fe40000000000 */
[----:B------:R-:W-:-:S02]  /*1710*/  FSEL R22, R22, -0.00019574658654164522886, P0 ;  /* 0xb94d415316167808 */ /* 0x000fc40000000000 */
[----:B------:R-:W-:Y:S02]  /*1720*/  LOP3.LUT P1, RZ, R12, 0x2, RZ, 0xc0, !PT ;  /* 0x000000020cff7812 */ /* 0x000fe4000782c0ff */
[----:B------:R-:W-:Y:S01]  /*1730*/  FSEL R6, R6, 1, !P0 ;  /* 0x3f80000006067808 */ /* 0x000fe20004000000 */
[----:B------:R-:W-:Y:S01]  /*1740*/  FFMA R20, R13, R22, R20 ;  /* 0x000000160d147223 */ /* 0x000fe20000000014 */
[----:B------:R-:W-:-:S03]  /*1750*/  FSEL R17, -R18, -0.16666662693023681641, P0 ;  /* 0xbe2aaaa812117808 */ /* 0x000fc60000000100 */
[C---:B------:R-:W-:Y:S02]  /*1760*/  FFMA R15, R13.reuse, R6, RZ ;  /* 0x000000060d0f7223 */ /* 0x040fe400000000ff */
[----:B------:R-:W-:Y:S01]  /*1770*/  FFMA R17, R13, R20, R17 ;  /* 0x000000140d117223 */ /* 0x000fe20000000011 */
[----:B-1----:R-:W-:-:S03]  /*1780*/  IMAD R13, R19, UR4, R0 ;  /* 0x00000004130d7c24 */ /* 0x002fc6000f8e0200 */
[----:B------:R-:W-:Y:S02]  /*1790*/  FFMA R6, R15, R17, R6 ;  /* 0x000000110f067223 */ /* 0x000fe40000000006 */
[C---:B------:R-:W-:Y:S02]  /*17a0*/  ISETP.GE.AND P0, PT, R13.reuse, UR13, PT ;  /* 0x0000000d0d007c0c */ /* 0x040fe4000bf06270 */
[----:B------:R-:W-:Y:S02]  /*17b0*/  @P1 FADD R6, RZ, -R6 ;  /* 0x80000006ff061221 */ /* 0x000fe40000000000 */
[----:B------:R-:W-:Y:S02]  /*17c0*/  ISETP.LT.OR P0, PT, R13, RZ, P0 ;  /* 0x000000ff0d00720c */ /* 0x000fe40000701670 */
[----:B------:R-:W-:-:S06]  /*17d0*/  FFMA R6, R2, R6, R7 ;  /* 0x0000000602067223 */ /* 0x000fcc0000000007 */
[----:B------:R-:W0:Y:S05]  /*17e0*/  F2I.TRUNC.NTZ R6, R6 ;  /* 0x0000000600067305 */ /* 0x000e2a000020f100 */
[----:B------:R-:W1:Y:S01]  /*17f0*/  @!P0 LDC.64 R14, c[0x0][0x390] ;  /* 0x0000e400ff0e8b82 */ /* 0x000e620000000a00 */
[C-C-:B0-----:R-:W-:Y:S02]  /*1800*/  IMAD R17, R6.reuse, UR4, R23.reuse ;  /* 0x0000000406117c24 */ /* 0x141fe4000f8e0217 */
[----:B------:R-:W-:Y:S02]  /*1810*/  IMAD R23, R19, UR4, R23 ;  /* 0x0000000413177c24 */ /* 0x000fe4000f8e0217 */
[----:B------:R-:W-:Y:S01]  /*1820*/  IMAD R27, R6, UR4, R0 ;  /* 0x00000004061b7c24 */ /* 0x000fe2000f8e0200 */
[----:B------:R-:W-:-:S02]  /*1830*/  ISETP.GE.AND P1, PT, R17, UR13, PT ;  /* 0x0000000d11007c0c */ /* 0x000fc4000bf26270 */
[----:B------:R-:W-:Y:S02]  /*1840*/  ISETP.GE.AND P2, PT, R23, UR13, PT ;  /* 0x0000000d17007c0c */ /* 0x000fe4000bf46270 */
[----:B------:R-:W-:Y:S02]  /*1850*/  ISETP.LT.OR P1, PT, R17, RZ, P1 ;  /* 0x000000ff1100720c */ /* 0x000fe40000f21670 */
[----:B------:R-:W-:Y:S02]  /*1860*/  ISETP.GE.AND P3, PT, R27, UR13, PT ;  /* 0x0000000d1b007c0c */ /* 0x000fe4000bf66270 */
[----:B------:R-:W-:Y:S01]  /*1870*/  ISETP.LT.OR P2, PT, R23, RZ, P2 ;  /* 0x000000ff1700720c */ /* 0x000fe20001741670 */
[----:B-1----:R-:W-:Y:S01]  /*1880*/  @!P0 IMAD.WIDE.U32 R14, R13, 0x8, R14 ;  /* 0x000000080d0e8825 */ /* 0x002fe200078e000e */
[----:B------:R-:W-:Y:S02]  /*1890*/  ISETP.LT.OR P3, PT, R27, RZ, P3 ;  /* 0x000000ff1b00720c */ /* 0x000fe40001f61670 */
[----:B------:R-:W-:-:S05]  /*18a0*/  CS2R R12, SRZ ;  /* 0x00000000000c7805 */ /* 0x000fca000001ff00 */
[----:B------:R-:W0:Y:S01]  /*18b0*/  @!P1 LDC.64 R18, c[0x0][0x390] ;  /* 0x0000e400ff129b82 */ /* 0x000e220000000a00 */
[----:B------:R-:W3:Y:S07]  /*18c0*/  @!P0 LDG.E.64 R12, desc[UR8][R14.64] ;  /* 0x000000080e0c8981 */ /* 0x000eee000c1e1b00 */
[----:B------:R-:W1:Y:S08]  /*18d0*/  @!P2 LDC.64 R24, c[0x0][0x390] ;  /* 0x0000e400ff18ab82 */ /* 0x000e700000000a00 */
[----:B------:R-:W4:Y:S01]  /*18e0*/  @!P3 LDC.64 R28, c[0x0][0x390] ;  /* 0x0000e400ff1cbb82 */ /* 0x000f220000000a00 */
[----:B0-----:R-:W-:Y:S01]  /*18f0*/  @!P1 IMAD.WIDE.U32 R18, R17, 0x8, R18 ;  /* 0x0000000811129825 */ /* 0x001fe200078e0012 */
[----:B------:R-:W-:-:S06]  /*1900*/  CS2R R16, SRZ ;  /* 0x0000000000107805 */ /* 0x000fcc000001ff00 */
[----:B------:R-:W3:Y:S01]  /*1910*/  @!P1 LDG.E.64 R16, desc[UR8][R18.64] ;  /* 0x0000000812109981 */ /* 0x000ee2000c1e1b00 */
[----:B-1----:R-:W-:Y:S01]  /*1920*/  @!P2 IMAD.WIDE.U32 R24, R23, 0x8, R24 ;  /* 0x000000081718a825 */ /* 0x002fe200078e0018 */
[----:B------:R-:W-:-:S06]  /*1930*/  CS2R R22, SRZ ;  /* 0x0000000000167805 */ /* 0x000fcc000001ff00 */
[----:B------:R-:W5:Y:S01]  /*1940*/  @!P2 LDG.E.64 R22, desc[UR8][R24.64] ;  /* 0x000000081816a981 */ /* 0x000f62000c1e1b00 */
[----:B----4-:R-:W-:Y:S01]  /*1950*/  @!P3 IMAD.WIDE.U32 R28, R27, 0x8, R28 ;  /* 0x000000081b1cb825 */ /* 0x010fe200078e001c */
[----:B------:R-:W-:-:S06]  /*1960*/  CS2R R26, SRZ ;  /* 0x00000000001a7805 */ /* 0x000fcc000001ff00 */
[----:B------:R-:W5:Y:S01]  /*1970*/  @!P3 LDG.E.64 R26, desc[UR8][R28.64] ;  /* 0x000000081c1ab981 */ /* 0x000f62000c1e1b00 */
[----:B--2---:R-:W-:Y:S01]  /*1980*/  USHF.R.S32.HI UR4, URZ, 0x1f, UR5 ;  /* 0x0000001fff047899 */ /* 0x004fe20008011405 */
[----:B------:R-:W-:Y:S01]  /*1990*/  BSSY.RECONVERGENT B0, `(.L_x_14) ;  /* 0x0000493000007945 */ /* 0x000fe20003800200 */
[----:B---3--:R-:W-:-:S04]  /*19a0*/  IADD3 R31, P0, P1, -R12, UR5, -R16 ;  /* 0x000000050c1f7c10 */ /* 0x008fc8000f91e910 */
[----:B------:R-:W-:-:S05]  /*19b0*/  IADD3.X R13, PT, PT, ~R13, UR4, ~R17, P0, P1 ;  /* 0x000000040d0d7c10 */ /* 0x000fca00087e2d11 */
[----:B------:R-:W0:Y:S01]  /*19c0*/  LDCU.64 UR4, c[0x0][0x3b8] ;  /* 0x00007700ff0477ac */ /* 0x000e220008000a00 */
[----:B-----5:R-:W-:-:S04]  /*19d0*/  IADD3 R31, P0, P1, R26, R31, R22 ;  /* 0x0000001f1a1f7210 */ /* 0x020fc8000791e016 */
[----:B------:R-:W-:-:S04]  /*19e0*/  IADD3.X R22, PT, PT, R27, R13, R23, P0, P1 ;  /* 0x0000000d1b167210 */ /* 0x000fc800007e2417 */
[----:B------:R-:W-:Y:S02]  /*19f0*/  ISETP.LT.AND P0, PT, R22, RZ, PT ;  /* 0x000000ff1600720c */ /* 0x000fe40003f01270 */
[----:B------:R-:W-:-:S05]  /*1a00*/  IADD3 R12, P1, PT, RZ, -R31, RZ ;  /* 0x8000001fff0c7210 */ /* 0x000fca0007f3e0ff */
[----:B------:R-:W-:-:S06]  /*1a10*/  IMAD.X R13, RZ, RZ, ~R22, P1 ;  /* 0x000000ffff0d7224 */ /* 0x000fcc00008e0e16 */
[----:B------:R-:W-:Y:S02]  /*1a20*/  @P0 IMAD.MOV.U32 R31, RZ, RZ, R12 ;  /* 0x000000ffff1f0224 */ /* 0x000fe400078e000c */
[----:B------:R-:W-:Y:S02]  /*1a30*/  @P0 IMAD.MOV.U32 R22, RZ, RZ, R13 ;  /* 0x000000ffff160224 */ /* 0x000fe400078e000d */
[----:B------:R-:W-:Y:S02]  /*1a40*/  IMAD.MOV.U32 R12, RZ, RZ, R31 ;  /* 0x000000ffff0c7224 */ /* 0x000fe400078e001f */
[----:B------:R-:W-:-:S06]  /*1a50*/  IMAD.MOV.U32 R13, RZ, RZ, R22 ;  /* 0x000000ffff0d7224 */ /* 0x000fcc00078e0016 */
[----:B------:R-:W0:Y:S02]  /*1a60*/  I2F.F64.S64 R12, R12 ;  /* 0x0000000c000c7312 */ /* 0x000e240000301c00 */
[----:B0-----:R-:W-:-:S14]  /*1a70*/  DSETP.GTU.AND P0, PT, R12, UR4, PT ;  /* 0x000000040c007e2a */ /* 0x001fdc000bf0c000 */
[----:B------:R-:W-:Y:S05]  /*1a80*/  @P0 BRA `(.L_x_15) ;  /* 0x00000048000c0947 */ /* 0x000fea0003800000 */
[----:B------:R-:W0:Y:S01]  /*1a90*/  LDCU UR4, c[0x0][0x3a0] ;  /* 0x00007400ff0477ac */ /* 0x000e220008000800 */
[----:B------:R-:W-:Y:S01]  /*1aa0*/  CS2R R34, SRZ ;  /* 0x0000000000227805 */ /* 0x000fe2000001ff00 */
[----:B0-----:R-:W-:-:S09]  /*1ab0*/  UISETP.GE.AND UP0, UPT, UR4, 0x1, UPT ;  /* 0x000000010400788c */ /* 0x001fd2000bf06270 */
[----:B------:R-:W-:Y:S05]  /*1ac0*/  BRA.U !UP0, `(.L_x_16) ;  /* 0x0000004508987547 */ /* 0x000fea000b800000 */
[----:B------:R-:W-:-:S13]  /*1ad0*/  ISETP.GE.AND P0, PT, R21, 0x1, PT ;  /* 0x000000011500780c */ /* 0x000fda0003f06270 */
[----:B------:R-:W-:Y:S05]  /*1ae0*/  @!P0 BRA `(.L_x_16) ;  /* 0x0000004400908947 */ /* 0x000fea0003800000 */
[----:B------:R-:W-:Y:S01]  /*1af0*/  SHF.R.U32.HI R13, RZ, 0x17, R8 ;  /* 0x00000017ff0d7819 */ /* 0x000fe20000011608 */
[C---:B------:R-:W-:Y:S02]  /*1b00*/  IMAD.SHL.U32 R14, R8.reuse, 0x100, RZ ;  /* 0x00000100080e7824 */ /* 0x040fe400078e00ff */
[----:B------:R-:W-:Y:S01]  /*1b10*/  FMUL R15, RZ, R8 ;  /* 0x00000008ff0f7220 */ /* 0x000fe20000400000 */
[----:B------:R-:W-:Y:S01]  /*1b20*/  FSETP.GE.AND P0, PT, |R8|, 105615, PT ;  /* 0x47ce47800800780b */ /* 0x000fe20003f06200 */
[----:B------:R-:W-:Y:S01]  /*1b30*/  IMAD.MOV.U32 R12, RZ, RZ, RZ ;  /* 0x000000ffff0c7224 */ /* 0x000fe200078e00ff */
[C---:B------:R-:W-:Y:S02]  /*1b40*/  LOP3.LUT R6, R13.reuse, 0xe0, RZ, 0xc0, !PT ;  /* 0x000000e00d067812 */ /* 0x040fe400078ec0ff */
[----:B------:R-:W-:Y:S02]  /*1b50*/  CS2R R34, SRZ ;  /* 0x0000000000227805 */ /* 0x000fe4000001ff00 */
[----:B------:R-:W-:-:S02]  /*1b60*/  LOP3.LUT R13, R13, 0x1f, RZ, 0xc0, !PT ;  /* 0x0000001f0d0d7812 */ /* 0x000fc400078ec0ff */
[----:B------:R-:W-:Y:S01]  /*1b70*/  FSETP.EQ.OR P2, PT, |R8|, +INF , !P0 ;  /* 0x7f8000000800780b */ /* 0x000fe20004742600 */
[----:B------:R-:W-:Y:S01]  /*1b80*/  VIADD R6, R6, 0xffffff80 ;  /* 0xffffff8006067836 */ /* 0x000fe20000000000 */
[----:B------:R-:W-:Y:S02]  /*1b90*/  LOP3.LUT R14, R14, 0x80000000, RZ, 0xfc, !PT ;  /* 0x800000000e0e7812 */ /* 0x000fe400078efcff */
[----:B------:R-:W-:Y:S02]  /*1ba0*/  FSEL R15, R10, R15, !P0 ;  /* 0x0000000f0a0f7208 */ /* 0x000fe40004000000 */
[----:B------:R-:W-:Y:S02]  /*1bb0*/  SHF.R.U32.HI R6, RZ, 0x5, R6 ;  /* 0x00000005ff067819 */ /* 0x000fe40000011606 */
[----:B------:R-:W-:Y:S02]  /*1bc0*/  SEL R38, R11, RZ, !P0 ;  /* 0x000000ff0b267207 */ /* 0x000fe40004000000 */
[----:B------:R-:W-:Y:S01]  /*1bd0*/  IADD3 R39, PT, PT, -R13, 0x20, RZ ;  /* 0x000000200d277810 */ /* 0x000fe20007ffe1ff */
[----:B------:R-:W-:-:S04]  /*1be0*/  IMAD.MOV R40, RZ, RZ, -R6 ;  /* 0x000000ffff287224 */ /* 0x000fc800078e0a06 */
[----:B------:R-:W-:-:S07]  /*1bf0*/  IMAD.U32 R40, R40, 0x4, R1 ;  /* 0x0000000428287824 */ /* 0x000fce00078e0001 */
.L_x_78:
[----:B------:R-:W0:Y:S01]  /*1c00*/  LDCU UR4, c[0x0][0x3a0] ;  /* 0x00007400ff0477ac */ /* 0x000e220008000800 */
[----:B------:R-:W-:Y:S01]  /*1c10*/  IMAD.MOV.U32 R41, RZ, RZ, R12 ;  /* 0x000000ffff297224 */ /* 0x000fe200078e000c */
[----:B------:R-:W-:Y:S01]  /*1c20*/  I2FP.F32.U32 R42, R12 ;  /* 0x0000000c002a7245 */ /* 0x000fe20000201000 */
[----:B------:R-:W-:Y:S02]  /*1c30*/  VIADD R12, R12, 0x1 ;  /* 0x000000010c0c7836 */ /* 0x000fe40000000000 */
[----:B------:R-:W-:-:S03]  /*1c40*/  IMAD.MOV.U32 R44, RZ, RZ, RZ ;  /* 0x000000ffff2c7224 */ /* 0x000fc600078e00ff */
[----:B0-----:R-:W-:-:S13]  /*1c50*/  ISETP.NE.AND P3, PT, R12, UR4, PT ;  /* 0x000000040c007c0c */ /* 0x001fda000bf65270 */
.L_x_77:
[----:B------:R-:W-:Y:S01]  /*1c60*/  BSSY.RECONVERGENT B1, `(.L_x_17) ;  /* 0x000002f000017945 */ /* 0x000fe20003800200 */
[----:B------:R-:W-:Y:S01]  /*1c70*/  I2FP.F32.U32 R43, R44 ;  /* 0x0000002c002b7245 */ /* 0x000fe20000201000 */
[----:B------:R-:W-:Y:S02]  /*1c80*/  IMAD.MOV.U32 R17, RZ, RZ, R38 ;  /* 0x000000ffff117224 */ /* 0x000fe400078e0026 */
[----:B------:R-:W-:Y:S01]  /*1c90*/  IMAD.MOV.U32 R6, RZ, RZ, R15 ;  /* 0x000000ffff067224 */ /* 0x000fe200078e000f */
[----:B------:R-:W-:Y:S06]  /*1ca0*/  @P2 BRA `(.L_x_18) ;  /* 0x0000000000a82947 */ /* 0x000fec0003800000 */
[----:B------:R-:W-:Y:S01]  /*1cb0*/  IMAD.MOV.U32 R22, RZ, RZ, RZ ;  /* 0x000000ffff167224 */ /* 0x000fe200078e00ff */
[----:B------:R-:W-:Y:S01]  /*1cc0*/  UMOV UR4, URZ ;  /* 0x000000ff00047c82 */ /* 0x000fe20008000000 */
[----:B------:R-:W-:-:S07]  /*1cd0*/  IMAD.MOV.U32 R21, RZ, RZ, RZ ;  /* 0x000000ffff157224 */ /* 0x000fce00078e00ff */
.L_x_19:
[----:B0-----:R-:W0:Y:S02]  /*1ce0*/  LDC.64 R18, c[0x4][RZ] ;  /* 0x01000000ff127b82 */ /* 0x001e240000000a00 */
[----:B0-----:R-:W-:-:S05]  /*1cf0*/  IMAD.WIDE.U32 R18, R21, 0x4, R18 ;  /* 0x0000000415127825 */ /* 0x001fca00078e0012 */
[----:B------:R-:W2:Y:S01]  /*1d00*/  LDG.E.CONSTANT R17, desc[UR8][R18.64] ;  /* 0x0000000812117981 */ /* 0x000ea2000c1e9900 */
        /* <DEDUP_REMOVED lines=8> */
[----:B------:R-:W-:Y:S01]  /*1d90*/  ISETP.NE.AND P0, PT, R13, RZ, PT ;  /* 0x000000ff0d00720c */ /* 0x000fe20003f05270 */
[----:B------:R1:W-:Y:S04]  /*1da0*/  STL [R1+0x18], R22 ;  /* 0x0000181601007387 */ /* 0x0003e80000100800 */
[----:B0-----:R-:W2:Y:S04]  /*1db0*/  LDL R6, [R40+0x18] ;  /* 0x0000180028067983 */ /* 0x001ea80000100800 */
[----:B------:R-:W3:Y:S04]  /*1dc0*/  LDL R16, [R40+0x14] ;  /* 0x0000140028107983 */ /* 0x000ee80000100800 */
[----:B------:R-:W4:Y:S01]  /*1dd0*/  @P0 LDL R20, [R40+0x10] ;  /* 0x0000100028140983 */ /* 0x000f220000100800 */
[----:B------:R-:W-:Y:S01]  /*1de0*/  UMOV UR4, 0x54442d19 ;  /* 0x54442d1900047882 */ /* 0x000fe20000000000 */
[----:B------:R-:W-:Y:S01]  /*1df0*/  UMOV UR5, 0x3bf921fb ;  /* 0x3bf921fb00057882 */ /* 0x000fe20000000000 */
[----:B------:R-:W-:-:S02]  /*1e00*/  ISETP.GE.AND P1, PT, R8, RZ, PT ;  /* 0x000000ff0800720c */ /* 0x000fc40003f26270 */
[----:B--2---:R-:W-:Y:S02]  /*1e10*/  @P0 SHF.L.U32 R17, R6, R13, RZ ;  /* 0x0000000d06110219 */ /* 0x004fe400000006ff */
[----:B---3--:R-:W-:Y:S02]  /*1e20*/  @P0 SHF.R.U32.HI R18, RZ, R39, R16 ;  /* 0x00000027ff120219 */ /* 0x008fe40000011610 */
[----:B------:R-:W-:Y:S02]  /*1e30*/  @P0 SHF.L.U32 R19, R16, R13, RZ ;  /* 0x0000000d10130219 */ /* 0x000fe400000006ff */
[----:B----4-:R-:W-:Y:S01]  /*1e40*/  @P0 SHF.R.U32.HI R20, RZ, R39, R20 ;  /* 0x00000027ff140219 */ /* 0x010fe20000011614 */
[----:B------:R-:W-:-:S04]  /*1e50*/  @P0 IMAD.IADD R6, R17, 0x1, R18 ;  /* 0x0000000111060824 */ /* 0x000fc800078e0212 */
[----:B------:R-:W-:-:S05]  /*1e60*/  @P0 IMAD.IADD R16, R19, 0x1, R20 ;  /* 0x0000000113100824 */ /* 0x000fca00078e0214 */
[C-C-:B------:R-:W-:Y:S01]  /*1e70*/  SHF.L.W.U32.HI R17, R16.reuse, 0x2, R6.reuse ;  /* 0x0000000210117819 */ /* 0x140fe20000010e06 */
[----:B------:R-:W-:Y:S01]  /*1e80*/  IMAD.SHL.U32 R16, R16, 0x4, RZ ;  /* 0x0000000410107824 */ /* 0x000fe200078e00ff */
[----:B------:R-:W-:Y:S02]  /*1e90*/  SHF.R.U32.HI R6, RZ, 0x1e, R6 ;  /* 0x0000001eff067819 */ /* 0x000fe40000011606 */
[----:B------:R-:W-:-:S04]  /*1ea0*/  SHF.R.S32.HI R18, RZ, 0x1f, R17 ;  /* 0x0000001fff127819 */ /* 0x000fc80000011411 */
[C---:B------:R-:W-:Y:S02]  /*1eb0*/  LOP3.LUT R20, R18.reuse, R16, RZ, 0x3c, !PT ;  /* 0x0000001012147212 */ /* 0x040fe400078e3cff */
[----:B------:R-:W-:Y:S02]  /*1ec0*/  LOP3.LUT R21, R18, R17, RZ, 0x3c, !PT ;  /* 0x0000001112157212 */ /* 0x000fe400078e3cff */
[C---:B------:R-:W-:Y:S02]  /*1ed0*/  LOP3.LUT R16, R17.reuse, R8, RZ, 0x3c, !PT ;  /* 0x0000000811107212 */ /* 0x040fe400078e3cff */
[----:B------:R-:W0:Y:S01]  /*1ee0*/  I2F.F64.S64 R18, R20 ;  /* 0x0000001400127312 */ /* 0x000e220000301c00 */
[----:B------:R-:W-:Y:S02]  /*1ef0*/  LEA.HI R17, R17, R6, RZ, 0x1 ;  /* 0x0000000611117211 */ /* 0x000fe400078f08ff */
[----:B------:R-:W-:-:S03]  /*1f00*/  ISETP.GE.AND P0, PT, R16, RZ, PT ;  /* 0x000000ff1000720c */ /* 0x000fc60003f06270 */
[----:B------:R-:W-:Y:S01]  /*1f10*/  @!P1 IMAD.MOV R17, RZ, RZ, -R17 ;  /* 0x000000ffff119224 */ /* 0x000fe200078e0a11 */
[----:B0-----:R-:W-:-:S10]  /*1f20*/  DMUL R18, R18, UR4 ;  /* 0x0000000412127c28 */ /* 0x001fd40008000000 */
[----:B------:R-:W0:Y:S02]  /*1f30*/  F2F.F32.F64 R18, R18 ;  /* 0x0000001200127310 */ /* 0x000e240000301000 */
[----:B01----:R-:W-:-:S07]  /*1f40*/  FSEL R6, -R18, R18, !P0 ;  /* 0x0000001212067208 */ /* 0x003fce0004000100 */
.L_x_18:
[----:B------:R-:W-:Y:S05]  /*1f50*/  BSYNC.RECONVERGENT B1 ;  /* 0x0000000000017941 */ /* 0x000fea0003800200 */
.L_x_17:
[----:B------:R-:W-:Y:S02]  /*1f60*/  IMAD.MOV.U32 R20, RZ, RZ, 0x37cbac00 ;  /* 0x37cbac00ff147424 */ /* 0x000fe400078e00ff */
[----:B------:R-:W-:Y:S01]  /*1f70*/  FMUL R19, R6, R6 ;  /* 0x0000000606137220 */ /* 0x000fe20000400000 */
[----:B------:R-:W-:Y:S01]  /*1f80*/  LOP3.LUT R18, R17, 0x1, RZ, 0xc0, !PT ;  /* 0x0000000111127812 */ /* 0x000fe200078ec0ff */
[----:B------:R-:W-:Y:S01]  /*1f90*/  IMAD.MOV.U32 R21, RZ, RZ, 0x3d2aaabb ;  /* 0x3d2aaabbff157424 */ /* 0x000fe200078e00ff */
[----:B------:R-:W-:Y:S01]  /*1fa0*/  BSSY.RECONVERGENT B1, `(.L_x_20) ;  /* 0x000003d000017945 */ /* 0x000fe20003800200 */
[----:B------:R-:W-:Y:S01]  /*1fb0*/  FFMA R16, R19, R20, -0.0013887860113754868507 ;  /* 0xbab607ed13107423 */ /* 0x000fe20000000014 */
[----:B------:R-:W-:Y:S01]  /*1fc0*/  ISETP.NE.U32.AND P0, PT, R18, 0x1, PT ;  /* 0x000000011200780c */ /* 0x000fe20003f05070 */
[----:B------:R-:W-:Y:S02]  /*1fd0*/  VIADD R17, R17, 0x1 ;  /* 0x0000000111117836 */ /* 0x000fe40000000000 */
[----:B------:R-:W-:Y:S01]  /*1fe0*/  IMAD.MOV.U32 R22, RZ, RZ, 0x3effffff ;  /* 0x3effffffff167424 */ /* 0x000fe200078e00ff */
[----:B------:R-:W-:Y:S01]  /*1ff0*/  FSEL R16, R16, -0.00019574658654164522886, P0 ;  /* 0xb94d415310107808 */ /* 0x000fe20000000000 */
[----:B------:R-:W-:Y:S01]  /*2000*/  IMAD.MOV.U32 R24, RZ, RZ, R15 ;  /* 0x000000ffff187224 */ /* 0x000fe200078e000f */
[----:B------:R-:W-:-:S02]  /*2010*/  FSEL R18, R21, 0.0083327032625675201416, P0 ;  /* 0x3c0885e415127808 */ /* 0x000fc40000000000 */
[----:B------:R-:W-:Y:S02]  /*2020*/  LOP3.LUT P1, RZ, R17, 0x2, RZ, 0xc0, !PT ;  /* 0x0000000211ff7812 */ /* 0x000fe4000782c0ff */
[----:B------:R-:W-:Y:S01]  /*2030*/  FSEL R6, R6, 1, !P0 ;  /* 0x3f80000006067808 */ /* 0x000fe20004000000 */
[----:B------:R-:W-:Y:S01]  /*2040*/  FFMA R16, R19, R16, R18 ;  /* 0x0000001013107223 */ /* 0x000fe20000000012 */
[----:B------:R-:W-:-:S03]  /*2050*/  FSEL R23, -R22, -0.16666662693023681641, P0 ;  /* 0xbe2aaaa816177808 */ /* 0x000fc60000000100 */
[C---:B------:R-:W-:Y:S02]  /*2060*/  FFMA R17, R19.reuse, R6, RZ ;  /* 0x0000000613117223 */ /* 0x040fe400000000ff */
[----:B------:R-:W-:Y:S01]  /*2070*/  FFMA R16, R19, R16, R23 ;  /* 0x0000001013107223 */ /* 0x000fe20000000017 */
[----:B------:R-:W-:-:S03]  /*2080*/  IMAD.MOV.U32 R23, RZ, RZ, R38 ;  /* 0x000000ffff177224 */ /* 0x000fc600078e0026 */
[----:B------:R-:W-:-:S04]  /*2090*/  FFMA R6, R17, R16, R6 ;  /* 0x0000001011067223 */ /* 0x000fc80000000006 */
[----:B------:R-:W-:-:S04]  /*20a0*/  @P1 FADD R6, RZ, -R6 ;  /* 0x80000006ff061221 */ /* 0x000fc80000000000 */
[----:B------:R-:W-:Y:S01]  /*20b0*/  FFMA R26, R42, R6, R7 ;  /* 0x000000062a1a7223 */ /* 0x000fe20000000007 */
[----:B------:R-:W-:Y:S06]  /*20c0*/  @P2 BRA `(.L_x_21) ;  /* 0x0000000000a82947 */ /* 0x000fec0003800000 */
[----:B------:R-:W-:Y:S01]  /*20d0*/  IMAD.MOV.U32 R25, RZ, RZ, RZ ;  /* 0x000000ffff197224 */ /* 0x000fe200078e00ff */
[----:B------:R-:W-:Y:S01]  /*20e0*/  UMOV UR4, URZ ;  /* 0x000000ff00047c82 */ /* 0x000fe20008000000 */
[----:B------:R-:W-:-:S07]  /*20f0*/  IMAD.MOV.U32 R23, RZ, RZ, RZ ;  /* 0x000000ffff177224 */ /* 0x000fce00078e00ff */
.L_x_22:
[----:B0-----:R-:W0:Y:S02]  /*2100*/  LDC.64 R16, c[0x4][RZ] ;  /* 0x01000000ff107b82 */ /* 0x001e240000000a00 */
[----:B0-----:R-:W-:-:S06]  /*2110*/  IMAD.WIDE.U32 R16, R23, 0x4, R16 ;  /* 0x0000000417107825 */ /* 0x001fcc00078e0010 */
        /* <DEDUP_REMOVED lines=26> */
[----:B------:R-:W-:Y:S02]  /*22c0*/  SHF.R.S32.HI R17, RZ, 0x1f, R23 ;  /* 0x0000001fff117819 */ /* 0x000fe40000011417 */
[----:B------:R-:W-:Y:S02]  /*22d0*/  LOP3.LUT R24, R23, R8, RZ, 0x3c, !PT ;  /* 0x0000000817187212 */ /* 0x000fe400078e3cff */
[C---:B------:R-:W-:Y:S02]  /*22e0*/  LOP3.LUT R16, R17.reuse, R16, RZ, 0x3c, !PT ;  /* 0x0000001011107212 */ /* 0x040fe400078e3cff */
[----:B------:R-:W-:-:S02]  /*22f0*/  LOP3.LUT R17, R17, R23, RZ, 0x3c, !PT ;  /* 0x0000001711117212 */ /* 0x000fc400078e3cff */
[----:B------:R-:W-:Y:S02]  /*2300*/  LEA.HI R23, R23, R6, RZ, 0x1 ;  /* 0x0000000617177211 */ /* 0x000fe400078f08ff */
[----:B------:R-:W-:Y:S02]  /*2310*/  ISETP.GE.AND P0, PT, R24, RZ, PT ;  /* 0x000000ff1800720c */ /* 0x000fe40003f06270 */
[----:B------:R-:W0:Y:S01]  /*2320*/  I2F.F64.S64 R16, R16 ;  /* 0x0000001000107312 */ /* 0x000e220000301c00 */
[----:B------:R-:W-:Y:S01]  /*2330*/  @!P1 IMAD.MOV R23, RZ, RZ, -R23 ;  /* 0x000000ffff179224 */ /* 0x000fe200078e0a17 */
[----:B0-----:R-:W-:-:S10]  /*2340*/  DMUL R18, R16, UR4 ;  /* 0x0000000410127c28 */ /* 0x001fd40008000000 */
[----:B------:R-:W0:Y:S02]  /*2350*/  F2F.F32.F64 R18, R18 ;  /* 0x0000001200127310 */ /* 0x000e240000301000 */
[----:B01----:R-:W-:-:S07]  /*2360*/  FSEL R24, -R18, R18, !P0 ;  /* 0x0000001212187208 */ /* 0x003fce0004000100 */
.L_x_21:
[----:B------:R-:W-:Y:S05]  /*2370*/  BSYNC.RECONVERGENT B1 ;  /* 0x0000000000017941 */ /* 0x000fea0003800200 */
.L_x_20:
        /* <DEDUP_REMOVED lines=8> */
[----:B------:R-:W-:Y:S01]  /*2400*/  FSEL R6, R24, 1, P0 ;  /* 0x3f80000018067808 */ /* 0x000fe20000000000 */
[----:B------:R-:W-:Y:S01]  /*2410*/  IMAD.MOV.U32 R24, RZ, RZ, R15 ;  /* 0x000000ffff187224 */ /* 0x000fe200078e000f */
[----:B------:R-:W-:Y:S01]  /*2420*/  FSEL R23, -R22, -0.16666662693023681641, !P0 ;  /* 0xbe2aaaa816177808 */ /* 0x000fe20004000100 */
[C---:B------:R-:W-:Y:S02]  /*2430*/  FFMA R16, R17.reuse, R16, R18 ;  /* 0x0000001011107223 */ /* 0x040fe40000000012 */
[C---:B------:R-:W-:Y:S02]  /*2440*/  FFMA R19, R17.reuse, R6, RZ ;  /* 0x0000000611137223 */ /* 0x040fe400000000ff */
[----:B------:R-:W-:Y:S01]  /*2450*/  FFMA R16, R17, R16, R23 ;  /* 0x0000001011107223 */ /* 0x000fe20000000017 */
[----:B------:R-:W-:-:S03]  /*2460*/  IMAD.MOV.U32 R23, RZ, RZ, R38 ;  /* 0x000000ffff177224 */ /* 0x000fc600078e0026 */
[----:B------:R-:W-:-:S04]  /*2470*/  FFMA R6, R19, R16, R6 ;  /* 0x0000001013067223 */ /* 0x000fc80000000006 */
[----:B------:R-:W-:-:S04]  /*2480*/  @P1 FADD R6, RZ, -R6 ;  /* 0x80000006ff061221 */ /* 0x000fc80000000000 */
[----:B------:R-:W-:Y:S01]  /*2490*/  FFMA R6, R43, -R6, R26 ;  /* 0x800000062b067223 */ /* 0x000fe2000000001a */
[----:B------:R-:W-:Y:S06]  /*24a0*/  @P2 BRA `(.L_x_24) ;  /* 0x0000000000a82947 */ /* 0x000fec0003800000 */
[----:B------:R-:W-:Y:S01]  /*24b0*/  IMAD.MOV.U32 R25, RZ, RZ, RZ ;  /* 0x000000ffff197224 */ /* 0x000fe200078e00ff */
[----:B------:R-:W-:Y:S01]  /*24c0*/  UMOV UR4, URZ ;  /* 0x000000ff00047c82 */ /* 0x000fe20008000000 */
[----:B------:R-:W-:-:S07]  /*24d0*/  IMAD.MOV.U32 R23, RZ, RZ, RZ ;  /* 0x000000ffff177224 */ /* 0x000fce00078e00ff */
.L_x_25:
        /* <DEDUP_REMOVED lines=38> */
[----:B0-----:R-:W-:-:S07]  /*2740*/  FSEL R24, -R18, R18, !P0 ;  /* 0x0000001212187208 */ /* 0x001fce0004000100 */
.L_x_24:
[----:B------:R-:W-:Y:S05]  /*2750*/  BSYNC.RECONVERGENT B1 ;  /* 0x0000000000017941 */ /* 0x000fea0003800200 */
.L_x_23:
        /* <DEDUP_REMOVED lines=22> */
.L_x_28:
        /* <DEDUP_REMOVED lines=39> */
.L_x_27:
[----:B------:R-:W-:Y:S05]  /*2b30*/  BSYNC.RECONVERGENT B1 ;  /* 0x0000000000017941 */ /* 0x000fea0003800200 */
.L_x_26:
[----:B------:R-:W-:Y:S01]  /*2b40*/  FMUL R17, R24, R24 ;  /* 0x0000001818117220 */ /* 0x000fe20000400000 */
[----:B------:R-:W-:Y:S01]  /*2b50*/  LOP3.LUT R16, R23, 0x1, RZ, 0xc0, !PT ;  /* 0x0000000117107812 */ /* 0x000fe200078ec0ff */
[----:B------:R-:W-:Y:S01]  /*2b60*/  BSSY.RECONVERGENT B1, `(.L_x_29) ;  /* 0x000003e000017945 */ /* 0x000fe20003800200 */
[----:B------:R-:W-:Y:S02]  /*2b70*/  IMAD.MOV.U32 R46, RZ, RZ, RZ ;  /* 0x000000ffff2e7224 */ /* 0x000fe400078e00ff */
[----:B------:R-:W-:Y:S01]  /*2b80*/  FFMA R20, R17, R20, -0.0013887860113754868507 ;  /* 0xbab607ed11147423 */ /* 0x000fe20000000014 */
[----:B------:R-:W-:Y:S01]  /*2b90*/  ISETP.NE.U32.AND P0, PT, R16, 0x1, PT ;  /* 0x000000011000780c */ /* 0x000fe20003f05070 */
[----:B------:R-:W-:-:S03]  /*2ba0*/  VIADD R16, R23, 0x1 ;  /* 0x0000000117107836 */ /* 0x000fc60000000000 */
[----:B------:R-:W-:Y:S02]  /*2bb0*/  FSEL R18, R21, 0.0083327032625675201416, P0 ;  /* 0x3c0885e415127808 */ /* 0x000fe40000000000 */
[----:B------:R-:W-:Y:S02]  /*2bc0*/  FSEL R20, R20, -0.00019574658654164522886, P0 ;  /* 0xb94d415314147808 */ /* 0x000fe40000000000 */
[----:B------:R-:W-:Y:S02]  /*2bd0*/  LOP3.LUT P1, RZ, R16, 0x2, RZ, 0xc0, !PT ;  /* 0x0000000210ff7812 */ /* 0x000fe4000782c0ff */
[----:B------:R-:W-:Y:S01]  /*2be0*/  FSEL R16, R24, 1, !P0 ;  /* 0x3f80000018107808 */ /* 0x000fe20004000000 */
[----:B------:R-:W-:Y:S01]  /*2bf0*/  FFMA R18, R17, R20, R18 ;  /* 0x0000001411127223 */ /* 0x000fe20000000012 */
[----:B------:R-:W-:-:S03]  /*2c00*/  FSEL R21, -R22, -0.16666662693023681641, P0 ;  /* 0xbe2aaaa816157808 */ /* 0x000fc60000000100 */
[C---:B------:R-:W-:Y:S02]  /*2c10*/  FFMA R19, R17.reuse, R16, RZ ;  /* 0x0000001011137223 */ /* 0x040fe400000000ff */
[----:B------:R-:W-:Y:S02]  /*2c20*/  FFMA R18, R17, R18, R21 ;  /* 0x0000001211127223 */ /* 0x000fe40000000015 */
[----:B------:R-:W0:Y:S02]  /*2c30*/  FRND.CEIL R17, R6 ;  /* 0x0000000600117307 */ /* 0x000e240000209000 */
[----:B------:R-:W-:-:S04]  /*2c40*/  FFMA R16, R19, R18, R16 ;  /* 0x0000001213107223 */ /* 0x000fc80000000010 */
[----:B------:R-:W-:-:S04]  /*2c50*/  @P1 FADD R16, RZ, -R16 ;  /* 0x80000010ff101221 */ /* 0x000fc80000000000 */
[----:B------:R-:W-:-:S04]  /*2c60*/  FFMA R28, R43, R16, R28 ;  /* 0x000000102b1c7223 */ /* 0x000fc8000000001c */
[----:B------:R-:W1:Y:S01]  /*2c70*/  FRND.CEIL R16, R28 ;  /* 0x0000001c00107307 */ /* 0x000e620000209000 */
[----:B0-----:R-:W-:-:S04]  /*2c80*/  FSETP.GE.AND P0, PT, R17, R4, PT ;  /* 0x000000041100720b */ /* 0x001fc80003f06000 */
[----:B------:R-:W-:Y:S02]  /*2c90*/  FSETP.GEU.AND P0, PT, R6, RZ, !P0 ;  /* 0x000000ff0600720b */ /* 0x000fe4000470e000 */
[----:B-1----:R-:W-:-:S04]  /*2ca0*/  FSETP.GE.AND P1, PT, R16, R5, PT ;  /* 0x000000051000720b */ /* 0x002fc80003f26000 */
[----:B------:R-:W-:-:S04]  /*2cb0*/  FSETP.GEU.AND P1, PT, R28, RZ, !P1 ;  /* 0x000000ff1c00720b */ /* 0x000fc80004f2e000 */
[----:B------:R-:W-:-:S13]  /*2cc0*/  PLOP3.LUT P0, PT, P0, P1, PT, 0x80, 0x8 ;  /* 0x000000000008781c */ /* 0x000fda0000703070 */
[----:B------:R-:W-:Y:S05]  /*2cd0*/  @!P0 BRA `(.L_x_30) ;  /* 0x0000000000988947 */ /* 0x000fea0003800000 */
[----:B------:R-:W0:Y:S01]  /*2ce0*/  LDCU UR4, c[0x0][0x39c] ;  /* 0x00007380ff0477ac */ /* 0x000e220008000800 */
[----:B------:R-:W1:Y:S01]  /*2cf0*/  LDC.64 R16, c[0x0][0x380] ;  /* 0x0000e000ff107b82 */ /* 0x000e620000000a00 */
[----:B------:R-:W-:Y:S08]  /*2d00*/  F2I.CEIL.NTZ R19, R6 ;  /* 0x0000000600137305 */ /* 0x000ff0000020b100 */
[----:B------:R-:W0:Y:S08]  /*2d10*/  F2I.CEIL.NTZ R18, R28 ;  /* 0x0000001c00127305 */ /* 0x000e30000020b100 */
[----:B------:R-:W2:Y:S01]  /*2d20*/  F2I.FLOOR.NTZ R24, R28 ;  /* 0x0000001c00187305 */ /* 0x000ea20000207100 */
[----:B0-----:R-:W-:-:S07]  /*2d30*/  IMAD R20, R19, UR4, R18 ;  /* 0x0000000413147c24 */ /* 0x001fce000f8e0212 */
[----:B------:R-:W0:Y:S01]  /*2d40*/  F2I.FLOOR.NTZ R25, R6 ;  /* 0x0000000600197305 */ /* 0x000e220000207100 */
[----:B------:R-:W-:Y:S02]  /*2d50*/  IMAD.SHL.U32 R27, R20, 0x4, RZ ;  /* 0x00000004141b7824 */ /* 0x000fe400078e00ff */
[----:B--2---:R-:W-:-:S04]  /*2d60*/  IMAD R19, R19, UR4, R24 ;  /* 0x0000000413137c24 */ /* 0x004fc8000f8e0218 */
[----:B------:R-:W-:Y:S02]  /*2d70*/  IMAD.SHL.U32 R21, R19, 0x4, RZ ;  /* 0x0000000413157824 */ /* 0x000fe400078e00ff */
[C---:B0-----:R-:W-:Y:S02]  /*2d80*/  IMAD R18, R25.reuse, UR4, R18 ;  /* 0x0000000419127c24 */ /* 0x041fe4000f8e0212 */
[----:B------:R-:W-:Y:S02]  /*2d90*/  IMAD R20, R25, UR4, R24 ;  /* 0x0000000419147c24 */ /* 0x000fe4000f8e0218 */
[----:B------:R-:W-:Y:S02]  /*2da0*/  IMAD.SHL.U32 R23, R18, 0x4, RZ ;  /* 0x0000000412177824 */ /* 0x000fe400078e00ff */
[----:B-1----:R-:W-:-:S04]  /*2db0*/  IMAD.WIDE R18, R27, 0x4, R16 ;  /* 0x000000041b127825 */ /* 0x002fc800078e0210 */
[----:B------:R-:W-:Y:S02]  /*2dc0*/  IMAD.SHL.U32 R27, R20, 0x4, RZ ;  /* 0x00000004141b7824 */ /* 0x000fe400078e00ff */
[--C-:B------:R-:W-:Y:S01]  /*2dd0*/  IMAD.WIDE R20, R21, 0x4, R16.reuse ;  /* 0x0000000415147825 */ /* 0x100fe200078e0210 */
[----:B------:R-:W2:Y:S03]  /*2de0*/  LDG.E R18, desc[UR8][R18.64] ;  /* 0x0000000812127981 */ /* 0x000ea6000c1e1900 */
[--C-:B------:R-:W-:Y:S02]  /*2df0*/  IMAD.WIDE R22, R23, 0x4, R16.reuse ;  /* 0x0000000417167825 */ /* 0x100fe400078e0210 */
[----:B------:R-:W3:Y:S02]  /*2e00*/  LDG.E R20, desc[UR8][R20.64] ;  /* 0x0000000814147981 */ /* 0x000ee4000c1e1900 */
[----:B------:R-:W-:-:S02]  /*2e10*/  IMAD.WIDE R16, R27, 0x4, R16 ;  /* 0x000000041b107825 */ /* 0x000fc400078e0210 */
[----:B------:R-:W4:Y:S04]  /*2e20*/  LDG.E R22, desc[UR8][R22.64] ;  /* 0x0000000816167981 */ /* 0x000f28000c1e1900 */
[----:B------:R-:W5:Y:S01]  /*2e30*/  LDG.E R16, desc[UR8][R16.64] ;  /* 0x0000000810107981 */ /* 0x000f62000c1e1900 */
[----:B------:R-:W-:Y:S02]  /*2e40*/  I2FP.F32.S32 R25, R25 ;  /* 0x0000001900197245 */ /* 0x000fe40000201400 */
[----:B------:R-:W-:-:S03]  /*2e50*/  I2FP.F32.S32 R27, R24 ;  /* 0x00000018001b7245 */ /* 0x000fc60000201400 */
[----:B------:R-:W-:-:S04]  /*2e60*/  FADD R25, R6, -R25 ;  /* 0x8000001906197221 */ /* 0x000fc80000000000 */
[----:B------:R-:W-:Y:S01]  /*2e70*/  FADD R6, -R25, 1 ;  /* 0x3f80000019067421 */ /* 0x000fe20000000100 */
[----:B------:R-:W-:-:S04]  /*2e80*/  FADD R27, R28, -R27 ;  /* 0x8000001b1c1b7221 */ /* 0x000fc80000000000 */
[----:B------:R-:W-:Y:S01]  /*2e90*/  FADD R46, -R27, 1 ;  /* 0x3f8000001b2e7421 */ /* 0x000fe20000000100 */
[----:B--2---:R-:W-:Y:S02]  /*2ea0*/  I2FP.F32.S32 R26, R18 ;  /* 0x00000012001a7245 */ /* 0x004fe40000201400 */
[----:B---3--:R-:W-:-:S03]  /*2eb0*/  I2FP.F32.S32 R24, R20 ;  /* 0x0000001400187245 */ /* 0x008fc60000201400 */
[C---:B------:R-:W-:Y:S01]  /*2ec0*/  FMUL R31, R25.reuse, R26 ;  /* 0x0000001a191f7220 */ /* 0x040fe20000400000 */
[----:B----4-:R-:W-:Y:S01]  /*2ed0*/  I2FP.F32.S32 R29, R22 ;  /* 0x00000016001d7245 */ /* 0x010fe20000201400 */
[----:B------:R-:W-:Y:S01]  /*2ee0*/  FMUL R24, R25, R24 ;  /* 0x0000001819187220 */ /* 0x000fe20000400000 */
[----:B-----5:R-:W-:-:S03]  /*2ef0*/  I2FP.F32.S32 R19, R16 ;  /* 0x0000001000137245 */ /* 0x020fc60000201400 */
[C---:B------:R-:W-:Y:S02]  /*2f00*/  FFMA R16, R6.reuse, R29, R31 ;  /* 0x0000001d06107223 */ /* 0x040fe4000000001f */
[----:B------:R-:W-:Y:S02]  /*2f10*/  FFMA R19, R6, R19, R24 ;  /* 0x0000001306137223 */ /* 0x000fe40000000018 */
[----:B------:R-:W-:-:S04]  /*2f20*/  FMUL R16, R27, R16 ;  /* 0x000000101b107220 */ /* 0x000fc80000400000 */
[----:B------:R-:W-:-:S07]  /*2f30*/  FFMA R46, R19, R46, R16 ;  /* 0x0000002e132e7223 */ /* 0x000fce0000000010 */
.L_x_30:
[----:B------:R-:W-:Y:S05]  /*2f40*/  BSYNC.RECONVERGENT B1 ;  /* 0x0000000000017941 */ /* 0x000fea0003800200 */
.L_x_29:
[----:B------:R-:W0:Y:S01]  /*2f50*/  LDCU UR4, c[0x0][0x3a4] ;  /* 0x00007480ff0477ac */ /* 0x000e220008000800 */
[----:B------:R-:W1:Y:S01]  /*2f60*/  LDC.64 R16, c[0x0][0x388] ;  /* 0x0000e200ff107b82 */ /* 0x000e620000000a00 */
[----:B0-----:R-:W-:-:S04]  /*2f70*/  IMAD R6, R41, UR4, R44 ;  /* 0x0000000429067c24 */ /* 0x001fc8000f8e022c */
[----:B------:R-:W-:-:S04]  /*2f80*/  IMAD.SHL.U32 R19, R6, 0x4, RZ ;  /* 0x0000000406137824 */ /* 0x000fc800078e00ff */
[----:B-1----:R-:W-:-:S05]  /*2f90*/  IMAD.WIDE.U32 R16, R19, 0x4, R16 ;  /* 0x0000000413107825 */ /* 0x002fca00078e0010 */
[----:B------:R-:W2:Y:S01]  /*2fa0*/  LDG.E R6, desc[UR8][R16.64] ;  /* 0x0000000810067981 */ /* 0x000ea2000c1e1900 */
[----:B------:R-:W-:Y:S01]  /*2fb0*/  BSSY.RECONVERGENT B1, `(.L_x_31) ;  /* 0x0000008000017945 */ /* 0x000fe20003800200 */
[----:B--2---:R-:W-:Y:S02]  /*2fc0*/  I2FP.F32.S32 R19, R6 ;  /* 0x0000000600137245 */ /* 0x004fe40000201400 */
[----:B------:R-:W-:-:S03]  /*2fd0*/  MOV R6, 0x3030 ;  /* 0x0000303000067802 */ /* 0x000fc60000000f00 */
[----:B------:R-:W-:-:S04]  /*2fe0*/  FADD R46, -R19, R46 ;  /* 0x0000002e132e7221 */ /* 0x000fc80000000100 */
[----:B------:R-:W0:Y:S02]  /*2ff0*/  F2F.F64.F32 R36, R46 ;  /* 0x0000002e00247310 */ /* 0x000e240000201800 */
[----:B0-----:R-:W-:-:S10]  /*3000*/  DADD R18, -RZ, |R36| ;  /* 0x00000000ff127229 */ /* 0x001fd40000000524 */
[----:B------:R-:W-:-:S07]  /*3010*/  IMAD.MOV.U32 R45, RZ, RZ, R19 ;  /* 0x000000ffff2d7224 */ /* 0x000fce00078e0013 */
[----:B------:R-:W-:Y:S05]  /*3020*/  CALL.REL.NOINC `($_Z12checkGeneralPiS_PxiiiiiddfPf$__internal_accurate_pow) ;  /* 0x0000004c00107944 */ /* 0x000fea0003c00000 */
[----:B------:R-:W-:Y:S05]  /*3030*/  BSYNC.RECONVERGENT B1 ;  /* 0x0000000000017941 */ /* 0x000fea0003800200 */
.L_x_31:
[----:B------:R-:W-:Y:S01]  /*3040*/  DADD R18, R36, 2 ;  /* 0x4000000024127429 */ /* 0x000fe20000000000 */
[----:B------:R-:W-:Y:S01]  /*3050*/  FSETP.NEU.AND P0, PT, R46, RZ, PT ;  /* 0x000000ff2e00720b */ /* 0x000fe20003f0d000 */
[----:B------:R-:W-:Y:S08]  /*3060*/  BSSY.RECONVERGENT B1, `(.L_x_32) ;  /* 0x000000e000017945 */ /* 0x000ff00003800200 */
[----:B------:R-:W-:-:S02]  /*3070*/  LOP3.LUT R18, R19, 0x7ff00000, RZ, 0xc0, !PT ;  /* 0x7ff0000013127812 */ /* 0x000fc400078ec0ff */
[----:B------:R-:W-:Y:S02]  /*3080*/  FSEL R19, R24, RZ, P0 ;  /* 0x000000ff18137208 */ /* 0x000fe40000000000 */
[----:B------:R-:W-:Y:S02]  /*3090*/  ISETP.NE.AND P1, PT, R18, 0x7ff00000, PT ;  /* 0x7ff000001200780c */ /* 0x000fe40003f25270 */
[----:B------:R-:W-:-:S11]  /*30a0*/  FSEL R18, R20, RZ, P0 ;  /* 0x000000ff14127208 */ /* 0x000fd60000000000 */
[----:B------:R-:W-:Y:S05]  /*30b0*/  @P1 BRA `(.L_x_33) ;  /* 0x0000000000201947 */ /* 0x000fea0003800000 */
[----:B------:R-:W-:-:S13]  /*30c0*/  FSETP.NAN.AND P0, PT, R46, R46, PT ;  /* 0x0000002e2e00720b */ /* 0x000fda0003f08000 */
[----:B------:R-:W-:Y:S05]  /*30d0*/  @P0 BRA `(.L_x_34) ;  /* 0x0000000000140947 */ /* 0x000fea0003800000 */
[----:B------:R-:W-:-:S14]  /*30e0*/  DSETP.NEU.AND P0, PT, |R36|, +INF , PT ;  /* 0x7ff000002400742a */ /* 0x000fdc0003f0d200 */
[----:B------:R-:W-:Y:S05]  /*30f0*/  @P0 BRA `(.L_x_33) ;  /* 0x0000000000100947 */ /* 0x000fea0003800000 */
[----:B------:R-:W-:Y:S02]  /*3100*/  IMAD.MOV.U32 R18, RZ, RZ, 0x0 ;  /* 0x00000000ff127424 */ /* 0x000fe400078e00ff */
[----:B------:R-:W-:Y:S01]  /*3110*/  IMAD.MOV.U32 R19, RZ, RZ, 0x7ff00000 ;  /* 0x7ff00000ff137424 */ /* 0x000fe200078e00ff */
[----:B------:R-:W-:Y:S06]  /*3120*/  BRA `(.L_x_33) ;  /* 0x0000000000047947 */ /* 0x000fec0003800000 */
.L_x_34:
[----:B------:R-:W-:-:S11]  /*3130*/  DADD R18, R36, 2 ;  /* 0x4000000024127429 */ /* 0x000fd60000000000 */
.L_x_33:
[----:B------:R-:W-:Y:S05]  /*3140*/  BSYNC.RECONVERGENT B1 ;  /* 0x0000000000017941 */ /* 0x000fea0003800200 */
.L_x_32:
[----:B------:R-:W0:Y:S01]  /*3150*/  MUFU.RCP64H R25, UR7 ;  /* 0x0000000700197d08 */ /* 0x000e220008001800 */
[----:B------:R-:W-:Y:S01]  /*3160*/  IMAD.U32 R20, RZ, RZ, UR6 ;  /* 0x00000006ff147e24 */ /* 0x000fe2000f8e00ff */
[----:B------:R-:W-:Y:S01]  /*3170*/  FSETP.NEU.AND P0, PT, R46, 1, PT ;  /* 0x3f8000002e00780b */ /* 0x000fe20003f0d000 */
[----:B------:R-:W-:Y:S01]  /*3180*/  IMAD.U32 R21, RZ, RZ, UR7 ;  /* 0x00000007ff157e24 */ /* 0x000fe2000f8e00ff */
[----:B------:R-:W-:Y:S01]  /*3190*/  BSSY.RECONVERGENT B1, `(.L_x_35) ;  /* 0x000001b000017945 */ /* 0x000fe20003800200 */
[----:B------:R-:W-:Y:S01]  /*31a0*/  IMAD.MOV.U32 R24, RZ, RZ, 0x1 ;  /* 0x00000001ff187424 */ /* 0x000fe200078e00ff */
[----:B------:R-:W-:Y:S02]  /*31b0*/  FSEL R18, R18, RZ, P0 ;  /* 0x000000ff12127208 */ /* 0x000fe40000000000 */
[----:B------:R-:W-:-:S04]  /*31c0*/  FSEL R19, R19, 1.875, P0 ;  /* 0x3ff0000013137808 */ /* 0x000fc80000000000 */
[----:B------:R-:W-:Y:S01]  /*31d0*/  FSETP.GEU.AND P1, PT, |R19|, 6.5827683646048100446e-37, PT ;  /* 0x036000001300780b */ /* 0x000fe20003f2e200 */
[----:B0-----:R-:W-:-:S08]  /*31e0*/  DFMA R20, R24, -R20, 1 ;  /* 0x3ff000001814742b */ /* 0x001fd00000000814 */
[----:B------:R-:W-:-:S08]  /*31f0*/  DFMA R20, R20, R20, R20 ;  /* 0x000000141414722b */ /* 0x000fd00000000014 */
[----:B------:R-:W-:Y:S01]  /*3200*/  DFMA R24, R24, R20, R24 ;  /* 0x000000141818722b */ /* 0x000fe20000000018 */
[----:B------:R-:W-:Y:S02]  /*3210*/  IMAD.U32 R20, RZ, RZ, UR6 ;  /* 0x00000006ff147e24 */ /* 0x000fe4000f8e00ff */
[----:B------:R-:W-:-:S06]  /*3220*/  IMAD.U32 R21, RZ, RZ, UR7 ;  /* 0x00000007ff157e24 */ /* 0x000fcc000f8e00ff */
[----:B------:R-:W-:-:S08]  /*3230*/  DFMA R20, R24, -R20, 1 ;  /* 0x3ff000001814742b */ /* 0x000fd00000000814 */
[----:B------:R-:W-:-:S08]  /*3240*/  DFMA R24, R24, R20, R24 ;  /* 0x000000141818722b */ /* 0x000fd00000000018 */
[----:B------:R-:W-:-:S08]  /*3250*/  DMUL R20, R24, R18 ;  /* 0x0000001218147228 */ /* 0x000fd00000000000 */
[----:B------:R-:W-:-:S08]  /*3260*/  DFMA R22, R20, -UR6, R18 ;  /* 0x8000000614167c2b */ /* 0x000fd00008000012 */
[----:B------:R-:W-:-:S10]  /*3270*/  DFMA R20, R24, R22, R20 ;  /* 0x000000161814722b */ /* 0x000fd40000000014 */
[----:B------:R-:W-:-:S05]  /*3280*/  FFMA R6, RZ, UR7, R21 ;  /* 0x00000007ff067c23 */ /* 0x000fca0008000015 */
[----:B------:R-:W-:-:S13]  /*3290*/  FSETP.GT.AND P0, PT, |R6|, 1.469367938527859385e-39, PT ;  /* 0x001000000600780b */ /* 0x000fda0003f04200 */
[----:B------:R-:W-:Y:S05]  /*32a0*/  @P0 BRA P1, `(.L_x_36) ;  /* 0x0000000000240947 */ /* 0x000fea0000800000 */
[----:B------:R-:W-:Y:S01]  /*32b0*/  IMAD.U32 R23, RZ, RZ, UR7 ;  /* 0x00000007ff177e24 */ /* 0x000fe2000f8e00ff */
[----:B------:R-:W-:Y:S01]  /*32c0*/  MOV R36, 0x3340 ;  /* 0x0000334000247802 */ /* 0x000fe20000000f00 */
[----:B------:R-:W-:Y:S02]  /*32d0*/  IMAD.U32 R21, RZ, RZ, UR7 ;  /* 0x00000007ff157e24 */ /* 0x000fe4000f8e00ff */
[----:B------:R-:W-:Y:S02]  /*32e0*/  IMAD.U32 R20, RZ, RZ, UR6 ;  /* 0x00000006ff147e24 */ /* 0x000fe4000f8e00ff */
[----:B------:R-:W-:Y:S02]  /*32f0*/  IMAD.U32 R22, RZ, RZ, UR6 ;  /* 0x00000006ff167e24 */ /* 0x000fe4000f8e00ff */
[----:B------:R-:W-:Y:S02]  /*3300*/  IMAD.MOV.U32 R6, RZ, RZ, R18 ;  /* 0x000000ffff067224 */ /* 0x000fe400078e0012 */
[----:B------:R-:W-:-:S02]  /*3310*/  IMAD.MOV.U32 R27, RZ, RZ, R23 ;  /* 0x000000ffff1b7224 */ /* 0x000fc400078e0017 */
[----:B------:R-:W-:-:S07]  /*3320*/  IMAD.MOV.U32 R21, RZ, RZ, R19 ;  /* 0x000000ffff157224 */ /* 0x000fce00078e0013 */
[----:B------:R-:W-:Y:S05]  /*3330*/  CALL.REL.NOINC `($__internal_0_$__cuda_sm20_div_rn_f64_full) ;  /* 0x0000003800907944 */ /* 0x000fea0003c00000 */
.L_x_36:
[----:B------:R-:W-:Y:S05]  /*3340*/  BSYNC.RECONVERGENT B1 ;  /* 0x0000000000017941 */ /* 0x000fea0003800200 */
.L_x_35:
[----:B------:R-:W-:Y:S01]  /*3350*/  BSSY.RECONVERGENT B1, `(.L_x_37) ;  /* 0x000002f000017945 */ /* 0x000fe20003800200 */
[----:B------:R-:W-:Y:S01]  /*3360*/  DADD R34, R20, R34 ;  /* 0x0000000014227229 */ /* 0x000fe20000000022 */
[----:B------:R-:W-:Y:S02]  /*3370*/  IMAD.MOV.U32 R6, RZ, RZ, R38 ;  /* 0x000000ffff067224 */ /* 0x000fe400078e0026 */
[----:B------:R-:W-:Y:S01]  /*3380*/  IMAD.MOV.U32 R25, RZ, RZ, R15 ;  /* 0x000000ffff197224 */ /* 0x000fe200078e000f */
[----:B------:R-:W-:Y:S07]  /*3390*/  @P2 BRA `(.L_x_38) ;  /* 0x0000000000a82947 */ /* 0x000fee0003800000 */
[----:B------:R-:W-:Y:S01]  /*33a0*/  IMAD.MOV.U32 R24, RZ, RZ, RZ ;  /* 0x000000ffff187224 */ /* 0x000fe200078e00ff */
[----:B------:R-:W-:Y:S01]  /*33b0*/  UMOV UR4, URZ ;  /* 0x000000ff00047c82 */ /* 0x000fe20008000000 */
[----:B------:R-:W-:-:S07]  /*33c0*/  IMAD.MOV.U32 R23, RZ, RZ, RZ ;  /* 0x000000ffff177224 */ /* 0x000fce00078e00ff */
.L_x_39:
        /* <DEDUP_REMOVED lines=29> */
[----:B------:R-:W-:Y:S02]  /*35a0*/  LEA.HI R6, R19, R6, RZ, 0x1 ;  /* 0x0000000613067211 */ /* 0x000fe400078f08ff */
[C---:B------:R-:W-:Y:S02]  /*35b0*/  LOP3.LUT R20, R21.reuse, R18, RZ, 0x3c, !PT ;  /* 0x0000001215147212 */ /* 0x040fe400078e3cff */
[----:B------:R-:W-:Y:S01]  /*35c0*/  LOP3.LUT R21, R21, R19, RZ, 0x3c, !PT ;  /* 0x0000001315157212 */ /* 0x000fe200078e3cff */
[----:B------:R-:W-:Y:S01]  /*35d0*/  @!P1 IMAD.MOV R6, RZ, RZ, -R6 ;  /* 0x000000ffff069224 */ /* 0x000fe200078e0a06 */
[----:B------:R-:W-:-:S04]  /*35e0*/  LOP3.LUT R18, R19, R8, RZ, 0x3c, !PT ;  /* 0x0000000813127212 */ /* 0x000fc800078e3cff */
[----:B------:R-:W0:Y:S01]  /*35f0*/  I2F.F64.S64 R20, R20 ;  /* 0x0000001400147312 */ /* 0x000e220000301c00 */
[----:B------:R-:W-:Y:S01]  /*3600*/  ISETP.GE.AND P0, PT, R18, RZ, PT ;  /* 0x000000ff1200720c */ /* 0x000fe20003f06270 */
[----:B0-----:R-:W-:-:S10]  /*3610*/  DMUL R22, R20, UR4 ;  /* 0x0000000414167c28 */ /* 0x001fd40008000000 */
[----:B------:R-:W0:Y:S02]  /*3620*/  F2F.F32.F64 R22, R22 ;  /* 0x0000001600167310 */ /* 0x000e240000301000 */
[----:B01----:R-:W-:-:S07]  /*3630*/  FSEL R25, -R22, R22, !P0 ;  /* 0x0000001616197208 */ /* 0x003fce0004000100 */
.L_x_38:
[----:B------:R-:W-:Y:S05]  /*3640*/  BSYNC.RECONVERGENT B1 ;  /* 0x0000000000017941 */ /* 0x000fea0003800200 */
.L_x_37:
[C---:B------:R-:W-:Y:S01]  /*3650*/  LOP3.LUT R19, R6.reuse, 0x1, RZ, 0xc0, !PT ;  /* 0x0000000106137812 */ /* 0x040fe200078ec0ff */
[----:B------:R-:W-:Y:S02]  /*3660*/  IMAD.MOV.U32 R18, RZ, RZ, 0x37cbac00 ;  /* 0x37cbac00ff127424 */ /* 0x000fe400078e00ff */
[----:B------:R-:W-:Y:S01]  /*3670*/  FMUL R21, R25, R25 ;  /* 0x0000001919157220 */ /* 0x000fe20000400000 */
[----:B------:R-:W-:Y:S01]  /*3680*/  VIADD R6, R6, 0x1 ;  /* 0x0000000106067836 */ /* 0x000fe20000000000 */
[----:B------:R-:W-:Y:S01]  /*3690*/  ISETP.NE.U32.AND P0, PT, R19, 0x1, PT ;  /* 0x000000011300780c */ /* 0x000fe20003f05070 */
[----:B------:R-:W-:Y:S02]  /*36a0*/  IMAD.MOV.U32 R19, RZ, RZ, 0x3c0885e4 ;  /* 0x3c0885e4ff137424 */ /* 0x000fe400078e00ff */
[----:B------:R-:W-:Y:S01]  /*36b0*/  FFMA R20, R21, R18, -0.0013887860113754868507 ;  /* 0xbab607ed15147423 */ /* 0x000fe20000000012 */
[----:B------:R-:W-:Y:S01]  /*36c0*/  IMAD.MOV.U32 R24, RZ, RZ, 0x3e2aaaa8 ;  /* 0x3e2aaaa8ff187424 */ /* 0x000fe200078e00ff */
[----:B------:R-:W-:Y:S01]  /*36d0*/  LOP3.LUT P1, RZ, R6, 0x2, RZ, 0xc0, !PT ;  /* 0x0000000206ff7812 */ /* 0x000fe2000782c0ff */
[----:B------:R-:W-:Y:S01]  /*36e0*/  BSSY.RECONVERGENT B1, `(.L_x_40) ;  /* 0x0000038000017945 */ /* 0x000fe20003800200 */
[----:B------:R-:W-:Y:S01]  /*36f0*/  FSEL R22, R19, 0.041666727513074874878, !P0 ;  /* 0x3d2aaabb13167808 */ /* 0x000fe20004000000 */
[----:B------:R-:W-:Y:S01]  /*3700*/  IMAD.MOV.U32 R26, RZ, RZ, R15 ;  /* 0x000000ffff1a7224 */ /* 0x000fe200078e000f */
[----:B------:R-:W-:-:S02]  /*3710*/  FSEL R20, R20, -0.00019574658654164522886, P0 ;  /* 0xb94d415314147808 */ /* 0x000fc40000000000 */
[----:B------:R-:W-:Y:S02]  /*3720*/  FSEL R6, R25, 1, !P0 ;  /* 0x3f80000019067808 */ /* 0x000fe40004000000 */
[----:B------:R-:W-:Y:S01]  /*3730*/  FSEL R25, -R24, -0.4999999701976776123, !P0 ;  /* 0xbeffffff18197808 */ /* 0x000fe20004000100 */
        /* <DEDUP_REMOVED lines=11> */
.L_x_42:
        /* <DEDUP_REMOVED lines=39> */
.L_x_41:
[----:B------:R-:W-:Y:S05]  /*3a60*/  BSYNC.RECONVERGENT B1 ;  /* 0x0000000000017941 */ /* 0x000fea0003800200 */
.L_x_40:
[----:B------:R-:W-:Y:S01]  /*3a70*/  FMUL R21, R26, R26 ;  /* 0x0000001a1a157220 */ /* 0x000fe20000400000 */
[C---:B------:R-:W-:Y:S01]  /*3a80*/  LOP3.LUT R20, R25.reuse, 0x1, RZ, 0xc0, !PT ;  /* 0x0000000119147812 */ /* 0x040fe200078ec0ff */
[----:B------:R-:W-:Y:S01]  /*3a90*/  BSSY.RECONVERGENT B1, `(.L_x_43) ;  /* 0x000003b000017945 */ /* 0x000fe20003800200 */
[----:B------:R-:W-:Y:S01]  /*3aa0*/  LOP3.LUT P1, RZ, R25, 0x2, RZ, 0xc0, !PT ;  /* 0x0000000219ff7812 */ /* 0x000fe2000782c0ff */
[----:B------:R-:W-:Y:S01]  /*3ab0*/  FFMA R6, R21, R18, -0.0013887860113754868507 ;  /* 0xbab607ed15067423 */ /* 0x000fe20000000012 */
[----:B------:R-:W-:-:S04]  /*3ac0*/  ISETP.NE.U32.AND P0, PT, R20, 0x1, PT ;  /* 0x000000011400780c */ /* 0x000fc80003f05070 */
[----:B------:R-:W-:Y:S02]  /*3ad0*/  FSEL R20, R6, -0.00019574658654164522886, !P0 ;  /* 0xb94d415306147808 */ /* 0x000fe40004000000 */
[----:B------:R-:W-:Y:S02]  /*3ae0*/  FSEL R22, R19, 0.041666727513074874878, P0 ;  /* 0x3d2aaabb13167808 */ /* 0x000fe40000000000 */
[----:B------:R-:W-:Y:S01]  /*3af0*/  FSEL R6, R26, 1, P0 ;  /* 0x3f8000001a067808 */ /* 0x000fe20000000000 */
[----:B------:R-:W-:Y:S01]  /*3b00*/  IMAD.MOV.U32 R26, RZ, RZ, R15 ;  /* 0x000000ffff1a7224 */ /* 0x000fe200078e000f */
[----:B------:R-:W-:Y:S01]  /*3b10*/  FSEL R25, -R24, -0.4999999701976776123, P0 ;  /* 0xbeffffff18197808 */ /* 0x000fe20000000100 */
        /* <DEDUP_REMOVED lines=11> */
.L_x_45:
        /* <DEDUP_REMOVED lines=39> */
.L_x_44:
[----:B------:R-:W-:Y:S05]  /*3e40*/  BSYNC.RECONVERGENT B1 ;  /* 0x0000000000017941 */ /* 0x000fea0003800200 */
.L_x_43:
        /* <DEDUP_REMOVED lines=22> */
.L_x_48:
        /* <DEDUP_REMOVED lines=39> */
.L_x_47:
[----:B------:R-:W-:Y:S05]  /*4220*/  BSYNC.RECONVERGENT B1 ;  /* 0x0000000000017941 */ /* 0x000fea0003800200 */
.L_x_46:
[----:B------:R-:W-:Y:S01]  /*4230*/  FMUL R21, R26, R26 ;  /* 0x0000001a1a157220 */ /* 0x000fe20000400000 */
[C---:B------:R-:W-:Y:S01]  /*4240*/  LOP3.LUT R20, R25.reuse, 0x1, RZ, 0xc0, !PT ;  /* 0x0000000119147812 */ /* 0x040fe200078ec0ff */
[----:B------:R-:W-:Y:S01]  /*4250*/  VIADD R23, R25, 0x1 ;  /* 0x0000000119177836 */ /* 0x000fe20000000000 */
[----:B------:R-:W-:Y:S01]  /*4260*/  BSSY.RECONVERGENT B1, `(.L_x_49) ;  /* 0x000003d000017945 */ /* 0x000fe20003800200 */
[----:B------:R-:W-:Y:S01]  /*4270*/  FFMA R18, R21, R18, -0.0013887860113754868507 ;  /* 0xbab607ed15127423 */ /* 0x000fe20000000012 */
[----:B------:R-:W-:Y:S01]  /*4280*/  ISETP.NE.U32.AND P0, PT, R20, 0x1, PT ;  /* 0x000000011400780c */ /* 0x000fe20003f05070 */
[----:B------:R-:W-:Y:S01]  /*4290*/  IMAD.MOV.U32 R46, RZ, RZ, RZ ;  /* 0x000000ffff2e7224 */ /* 0x000fe200078e00ff */
[----:B------:R-:W-:Y:S02]  /*42a0*/  LOP3.LUT P1, RZ, R23, 0x2, RZ, 0xc0, !PT ;  /* 0x0000000217ff7812 */ /* 0x000fe4000782c0ff */
[----:B------:R-:W-:Y:S02]  /*42b0*/  FSEL R22, R19, 0.041666727513074874878, !P0 ;  /* 0x3d2aaabb13167808 */ /* 0x000fe40004000000 */
[----:B------:R-:W-:-:S02]  /*42c0*/  FSEL R20, R18, -0.00019574658654164522886, P0 ;  /* 0xb94d415312147808 */ /* 0x000fc40000000000 */
[----:B------:R-:W-:Y:S02]  /*42d0*/  FSEL R18, R26, 1, !P0 ;  /* 0x3f8000001a127808 */ /* 0x000fe40004000000 */
[----:B------:R-:W-:Y:S01]  /*42e0*/  FSEL R23, -R24, -0.4999999701976776123, !P0 ;  /* 0xbeffffff18177808 */ /* 0x000fe20004000100 */
[C---:B------:R-:W-:Y:S02]  /*42f0*/  FFMA R20, R21.reuse, R20, R22 ;  /* 0x0000001415147223 */ /* 0x040fe40000000016 */
[C---:B------:R-:W-:Y:S02]  /*4300*/  FFMA R19, R21.reuse, R18, RZ ;  /* 0x0000001215137223 */ /* 0x040fe400000000ff */
[----:B------:R-:W-:-:S04]  /*4310*/  FFMA R20, R21, R20, R23 ;  /* 0x0000001415147223 */ /* 0x000fc80000000017 */
[----:B------:R-:W-:Y:S02]  /*4320*/  FFMA R18, R19, R20, R18 ;  /* 0x0000001413127223 */ /* 0x000fe40000000012 */
[----:B------:R-:W0:Y:S02]  /*4330*/  FRND.CEIL R19, R6 ;  /* 0x0000000600137307 */ /* 0x000e240000209000 */
        /* <DEDUP_REMOVED lines=19> */
[----:B-1----:R-:W-:-:S04]  /*4470*/  IMAD.WIDE R22, R23, 0x4, R20 ;  /* 0x0000000417167825 */ /* 0x002fc800078e0214 */
[C---:B0-----:R-:W-:Y:S02]  /*4480*/  IMAD R19, R27.reuse, UR4, R18 ;  /* 0x000000041b137c24 */ /* 0x041fe4000f8e0212 */
[----:B------:R-:W-:Y:S01]  /*4490*/  IMAD R18, R27, UR4, R26 ;  /* 0x000000041b127c24 */ /* 0x000fe2000f8e021a */
[----:B------:R-:W2:Y:S01]  /*44a0*/  LDG.E R22, desc[UR8][R22.64+0x4] ;  /* 0x0000040816167981 */ /* 0x000ea2000c1e1900 */
[----:B------:R-:W-:Y:S02]  /*44b0*/  IMAD.SHL.U32 R25, R19, 0x4, RZ ;  /* 0x0000000413197824 */ /* 0x000fe400078e00ff */
[----:B------:R-:W-:Y:S02]  /*44c0*/  IMAD.SHL.U32 R29, R18, 0x4, RZ ;  /* 0x00000004121d7824 */ /* 0x000fe400078e00ff */
[----:B------:R-:W-:-:S04]  /*44d0*/  IMAD.WIDE R18, R31, 0x4, R20 ;  /* 0x000000041f127825 */ /* 0x000fc800078e0214 */
[--C-:B------:R-:W-:Y:S02]  /*44e0*/  IMAD.WIDE R24, R25, 0x4, R20.reuse ;  /* 0x0000000419187825 */ /* 0x100fe400078e0214 */
[----:B------:R-:W3:Y:S02]  /*44f0*/  LDG.E R18, desc[UR8][R18.64+0x4] ;  /* 0x0000040812127981 */ /* 0x000ee4000c1e1900 */
[----:B------:R-:W-:Y:S02]  /*4500*/  IMAD.WIDE R20, R29, 0x4, R20 ;  /* 0x000000041d147825 */ /* 0x000fe400078e0214 */
[----:B------:R-:W4:Y:S04]  /*4510*/  LDG.E R24, desc[UR8][R24.64+0x4] ;  /* 0x0000040818187981 */ /* 0x000f28000c1e1900 */
[----:B------:R-:W5:Y:S01]  /*4520*/  LDG.E R20, desc[UR8][R20.64+0x4] ;  /* 0x0000040814147981 */ /* 0x000f62000c1e1900 */
[----:B------:R-:W-:-:S02]  /*4530*/  I2FP.F32.S32 R27, R27 ;  /* 0x0000001b001b7245 */ /* 0x000fc40000201400 */
[----:B------:R-:W-:-:S03]  /*4540*/  I2FP.F32.S32 R29, R26 ;  /* 0x0000001a001d7245 */ /* 0x000fc60000201400 */
[----:B------:R-:W-:-:S04]  /*4550*/  FADD R27, R6, -R27 ;  /* 0x8000001b061b7221 */ /* 0x000fc80000000000 */
[----:B------:R-:W-:Y:S01]  /*4560*/  FADD R6, -R27, 1 ;  /* 0x3f8000001b067421 */ /* 0x000fe20000000100 */
[----:B------:R-:W-:-:S04]  /*4570*/  FADD R29, R30, -R29 ;  /* 0x8000001d1e1d7221 */ /* 0x000fc80000000000 */
[----:B------:R-:W-:Y:S01]  /*4580*/  FADD R46, -R29, 1 ;  /* 0x3f8000001d2e7421 */ /* 0x000fe20000000100 */
[----:B--2---:R-:W-:-:S05]  /*4590*/  I2FP.F32.S32 R28, R22 ;  /* 0x00000016001c7245 */ /* 0x004fca0000201400 */
[----:B------:R-:W-:Y:S01]  /*45a0*/  FMUL R31, R27, R28 ;  /* 0x0000001c1b1f7220 */ /* 0x000fe20000400000 */
[----:B---3--:R-:W-:Y:S02]  /*45b0*/  I2FP.F32.S32 R26, R18 ;  /* 0x00000012001a7245 */ /* 0x008fe40000201400 */
[----:B----4-:R-:W-:-:S03]  /*45c0*/  I2FP.F32.S32 R23, R24 ;  /* 0x0000001800177245 */ /* 0x010fc60000201400 */
[----:B------:R-:W-:Y:S01]  /*45d0*/  FMUL R26, R27, R26 ;  /* 0x0000001a1b1a7220 */ /* 0x000fe20000400000 */
[----:B-----5:R-:W-:Y:S01]  /*45e0*/  I2FP.F32.S32 R19, R20 ;  /* 0x0000001400137245 */ /* 0x020fe20000201400 */
[----:B------:R-:W-:-:S04]  /*45f0*/  FFMA R18, R6, R23, R31 ;  /* 0x0000001706127223 */ /* 0x000fc8000000001f */
[----:B------:R-:W-:Y:S01]  /*4600*/  FFMA R19, R6, R19, R26 ;  /* 0x0000001306137223 */ /* 0x000fe2000000001a */
[----:B------:R-:W-:-:S04]  /*4610*/  FMUL R18, R29, R18 ;  /* 0x000000121d127220 */ /* 0x000fc80000400000 */
[----:B------:R-:W-:-:S07]  /*4620*/  FFMA R46, R19, R46, R18 ;  /* 0x0000002e132e7223 */ /* 0x000fce0000000012 */
.L_x_50:
[----:B------:R-:W-:Y:S05]  /*4630*/  BSYNC.RECONVERGENT B1 ;  /* 0x0000000000017941 */ /* 0x000fea0003800200 */
.L_x_49:
        /* <DEDUP_REMOVED lines=10> */
.L_x_51:
        /* <DEDUP_REMOVED lines=15> */
.L_x_54:
[----:B------:R-:W-:-:S11]  /*47d0*/  DADD R18, R36, 2 ;  /* 0x4000000024127429 */ /* 0x000fd60000000000 */
.L_x_53:
[----:B------:R-:W-:Y:S05]  /*47e0*/  BSYNC.RECONVERGENT B1 ;  /* 0x0000000000017941 */ /* 0x000fea0003800200 */
.L_x_52:
        /* <DEDUP_REMOVED lines=31> */
.L_x_56:
[----:B------:R-:W-:Y:S05]  /*49e0*/  BSYNC.RECONVERGENT B1 ;  /* 0x0000000000017941 */ /* 0x000fea0003800200 */
.L_x_55:
        /* <DEDUP_REMOVED lines=8> */
.L_x_59:
        /* <DEDUP_REMOVED lines=32> */
[----:B------:R-:W-:Y:S02]  /*4c70*/  LEA.HI R19, R19, R6, RZ, 0x1 ;  /* 0x0000000613137211 */ /* 0x000fe400078f08ff */
[----:B------:R-:W0:Y:S01]  /*4c80*/  I2F.F64.S64 R20, R20 ;  /* 0x0000001400147312 */ /* 0x000e220000301c00 */
[----:B------:R-:W-:Y:S02]  /*4c90*/  ISETP.GE.AND P0, PT, R18, RZ, PT ;  /* 0x000000ff1200720c */ /* 0x000fe40003f06270 */
[----:B------:R-:W-:Y:S01]  /*4ca0*/  @!P1 IMAD.MOV R19, RZ, RZ, -R19 ;  /* 0x000000ffff139224 */ /* 0x000fe200078e0a13 */
[----:B0-----:R-:W-:-:S10]  /*4cb0*/  DMUL R22, R20, UR4 ;  /* 0x0000000414167c28 */ /* 0x001fd40008000000 */
[----:B------:R-:W1:Y:S02]  /*4cc0*/  F2F.F32.F64 R22, R22 ;  /* 0x0000001600167310 */ /* 0x000e640000301000 */
[----:B-1----:R-:W-:-:S07]  /*4cd0*/  FSEL R24, -R22, R22, !P0 ;  /* 0x0000001616187208 */ /* 0x002fce0004000100 */
.L_x_58:
[----:B------:R-:W-:Y:S05]  /*4ce0*/  BSYNC.RECONVERGENT B1 ;  /* 0x0000000000017941 */ /* 0x000fea0003800200 */
.L_x_57:
        /* <DEDUP_REMOVED lines=10> */
[----:B------:R-:W-:-:S02]  /*4d90*/  FSEL R26, R18, 0.041666727513074874878, !P0 ;  /* 0x3d2aaabb121a7808 */ /* 0x000fc40004000000 */
[----:B------:R-:W-:Y:S02]  /*4da0*/  FSEL R22, R20, -0.00019574658654164522886, P0 ;  /* 0xb94d415314167808 */ /* 0x000fe40000000000 */
[----:B------:R-:W-:Y:S01]  /*4db0*/  FSEL R20, R24, 1, !P0 ;  /* 0x3f80000018147808 */ /* 0x000fe20004000000 */
[----:B------:R-:W-:Y:S01]  /*4dc0*/  IMAD.MOV.U32 R24, RZ, RZ, R15 ;  /* 0x000000ffff187224 */ /* 0x000fe200078e000f */
        /* <DEDUP_REMOVED lines=12> */
.L_x_62:
        /* <DEDUP_REMOVED lines=39> */
.L_x_61:
[----:B------:R-:W-:Y:S05]  /*5100*/  BSYNC.RECONVERGENT B1 ;  /* 0x0000000000017941 */ /* 0x000fea0003800200 */
.L_x_60:
[----:B------:R-:W-:Y:S01]  /*5110*/  FMUL R21, R24, R24 ;  /* 0x0000001818157220 */ /* 0x000fe20000400000 */
[C---:B------:R-:W-:Y:S01]  /*5120*/  LOP3.LUT R22, R25.reuse, 0x1, RZ, 0xc0, !PT ;  /* 0x0000000119167812 */ /* 0x040fe200078ec0ff */
[----:B------:R-:W-:Y:S01]  /*5130*/  BSSY.RECONVERGENT B1, `(.L_x_63) ;  /* 0x000003b000017945 */ /* 0x000fe20003800200 */
[----:B------:R-:W-:Y:S01]  /*5140*/  LOP3.LUT P1, RZ, R25, 0x2, RZ, 0xc0, !PT ;  /* 0x0000000219ff7812 */ /* 0x000fe2000782c0ff */
[----:B------:R-:W-:Y:S01]  /*5150*/  FFMA R20, R21, R6, -0.0013887860113754868507 ;  /* 0xbab607ed15147423 */ /* 0x000fe20000000006 */
[----:B------:R-:W-:Y:S01]  /*5160*/  ISETP.NE.U32.AND P0, PT, R22, 0x1, PT ;  /* 0x000000011600780c */ /* 0x000fe20003f05070 */
[----:B------:R-:W-:-:S03]  /*5170*/  IMAD.MOV.U32 R27, RZ, RZ, R38 ;  /* 0x000000ffff1b7224 */ /* 0x000fc600078e0026 */
[----:B------:R-:W-:Y:S02]  /*5180*/  FSEL R22, R20, -0.00019574658654164522886, !P0 ;  /* 0xb94d415314167808 */ /* 0x000fe40004000000 */
[----:B------:R-:W-:Y:S02]  /*5190*/  FSEL R26, R18, 0.041666727513074874878, P0 ;  /* 0x3d2aaabb121a7808 */ /* 0x000fe40000000000 */
[----:B------:R-:W-:Y:S01]  /*51a0*/  FSEL R20, R24, 1, P0 ;  /* 0x3f80000018147808 */ /* 0x000fe20000000000 */
[----:B------:R-:W-:Y:S01]  /*51b0*/  IMAD.MOV.U32 R24, RZ, RZ, R15 ;  /* 0x000000ffff187224 */ /* 0x000fe200078e000f */
[----:B------:R-:W-:Y:S01]  /*51c0*/  FSEL R25, -R19, -0.4999999701976776123, P0 ;  /* 0xbeffffff13197808 */ /* 0x000fe20000000100 */
[C---:B------:R-:W-:Y:S02]  /*51d0*/  FFMA R22, R21.reuse, R22, R26 ;  /* 0x0000001615167223 */ /* 0x040fe4000000001a */
[C---:B------:R-:W-:Y:S02]  /*51e0*/  FFMA R23, R21.reuse, R20, RZ ;  /* 0x0000001415177223 */ /* 0x040fe400000000ff */
[----:B------:R-:W-:-:S04]  /*51f0*/  FFMA R22, R21, R22, R25 ;  /* 0x0000001615167223 */ /* 0x000fc80000000019 */
[----:B------:R-:W-:-:S04]  /*5200*/  FFMA R20, R23, R22, R20 ;  /* 0x0000001617147223 */ /* 0x000fc80000000014 */
[----:B------:R-:W-:-:S04]  /*5210*/  @P1 FADD R20, RZ, -R20 ;  /* 0x80000014ff141221 */ /* 0x000fc80000000000 */
[----:B------:R-:W-:Y:S01]  /*5220*/  FFMA R25, R43, -R20, R28 ;  /* 0x800000142b197223 */ /* 0x000fe2000000001c */
[----:B------:R-:W-:Y:S06]  /*5230*/  @P2 BRA `(.L_x_64) ;  /* 0x0000000000a82947 */ /* 0x000fec0003800000 */
[----:B------:R-:W-:Y:S01]  /*5240*/  IMAD.MOV.U32 R28, RZ, RZ, RZ ;  /* 0x000000ffff1c7224 */ /* 0x000fe200078e00ff */
[----:B------:R-:W-:Y:S01]  /*5250*/  UMOV UR4, URZ ;  /* 0x000000ff00047c82 */ /* 0x000fe20008000000 */
[----:B------:R-:W-:-:S07]  /*5260*/  IMAD.MOV.U32 R27, RZ, RZ, RZ ;  /* 0x000000ffff1b7224 */ /* 0x000fce00078e00ff */
.L_x_65:
        /* <DEDUP_REMOVED lines=39> */
.L_x_64:
[----:B------:R-:W-:Y:S05]  /*54e0*/  BSYNC.RECONVERGENT B1 ;  /* 0x0000000000017941 */ /* 0x000fea0003800200 */
.L_x_63:
        /* <DEDUP_REMOVED lines=20> */
[----:B------:R-:W0:Y:S01]  /*5630*/  LDCU.64 UR16, c[0x4][URZ] ;  /* 0x01000000ff1077ac */ /* 0x000e220008000a00 */
[----:B------:R-:W-:Y:S01]  /*5640*/  UMOV UR5, URZ ;  /* 0x000000ff00057c82 */ /* 0x000fe20008000000 */
[----:B------:R-:W-:-:S05]  /*5650*/  UMOV UR4, URZ ;  /* 0x000000ff00047c82 */ /* 0x000fca0008000000 */
.L_x_68:
[----:B0-----:R-:W-:-:S06]  /*5660*/  UIMAD.WIDE.U32 UR14, UR4, 0x4, UR16 ;  /* 0x00000004040e78a5 */ /* 0x001fcc000f8e0010 */
[----:B------:R-:W-:Y:S02]  /*5670*/  IMAD.U32 R21, RZ, RZ, UR15 ;  /* 0x0000000fff157e24 */ /* 0x000fe4000f8e00ff */
[----:B------:R-:W-:-:S05]  /*5680*/  IMAD.U32 R20, RZ, RZ, UR14 ;  /* 0x0000000eff147e24 */ /* 0x000fca000f8e00ff */
[----:B------:R-:W2:Y:S01]  /*5690*/  LDG.E.CONSTANT R21, desc[UR8][R20.64] ;  /* 0x0000000814157981 */ /* 0x000ea2000c1e9900 */
[----:B------:R-:W-:Y:S02]  /*56a0*/  ULEA UR14, UR4, UR11, 0x2 ;  /* 0x0000000b040e7291 */ /* 0x000fe4000f8e10ff */
[----:B------:R-:W-:-:S04]  /*56b0*/  UIADD3 UR4, UPT, UPT, UR4, 0x1, URZ ;  /* 0x0000000104047890 */ /* 0x000fc8000fffe0ff */
[----:B------:R-:W-:Y:S01]  /*56c0*/  UISETP.NE.AND UP0, UPT, UR4, 0x6, UPT ;  /* 0x000000060400788c */ /* 0x000fe2000bf05270 */
[----:B-12---:R-:W-:-:S03]  /*56d0*/  IMAD.WIDE.U32 R22, R21, R14, RZ ;  /* 0x0000000e15167225 */ /* 0x006fc600078e00ff */
[----:B------:R-:W-:-:S04]  /*56e0*/  IADD3 R22, P0, PT, R22, R28, RZ ;  /* 0x0000001c16167210 */ /* 0x000fc80007f1e0ff */
[----:B------:R-:W-:Y:S01]  /*56f0*/  IADD3.X R28, PT, PT, R23, UR5, RZ, P0, !PT ;  /* 0x00000005171c7c10 */ /* 0x000fe200087fe4ff */
[----:B------:R1:W-:Y:S01]  /*5700*/  STL [UR14], R22 ;  /* 0x00000016ff007987 */ /* 0x0003e2000810080e */
[----:B------:R-:W-:Y:S07]  /*5710*/  BRA.U UP0, `(.L_x_68) ;  /* 0xfffffffd00d07547 */ /* 0x000fee000b83ffff */
[----:B------:R-:W-:Y:S01]  /*5720*/  ISETP.NE.AND P0, PT, R13, RZ, PT ;  /* 0x000000ff0d00720c */ /* 0x000fe20003f05270 */
[----:B------:R0:W-:Y:S04]  /*5730*/  STL [R1+0x18], R28 ;  /* 0x0000181c01007387 */ /* 0x0001e80000100800 */
[----:B------:R-:W2:Y:S04]  /*5740*/  LDL R24, [R40+0x18] ;  /* 0x0000180028187983 */ /* 0x000ea80000100800 */
[----:B------:R-:W1:Y:S04]  /*5750*/  LDL R20, [R40+0x14] ;  /* 0x0000140028147983 */ /* 0x000e680000100800 */
[----:B------:R-:W3:Y:S01]  /*5760*/  @P0 LDL R26, [R40+0x10] ;  /* 0x00001000281a0983 */ /* 0x000ee20000100800 */
[----:B------:R-:W-:Y:S01]  /*5770*/  UMOV UR4, 0x54442d19 ;  /* 0x54442d1900047882 */ /* 0x000fe20000000000 */
[----:B------:R-:W-:Y:S01]  /*5780*/  UMOV UR5, 0x3bf921fb ;  /* 0x3bf921fb00057882 */ /* 0x000fe20000000000 */
[----:B------:R-:W-:-:S02]  /*5790*/  ISETP.GE.AND P1, PT, R8, RZ, PT ;  /* 0x000000ff0800720c */ /* 0x000fc40003f26270 */
[----:B--2---:R-:W-:Y:S02]  /*57a0*/  @P0 SHF.L.U32 R21, R24, R13, RZ ;  /* 0x0000000d18150219 */ /* 0x004fe400000006ff */
[----:B-1----:R-:W-:Y:S02]  /*57b0*/  @P0 SHF.R.U32.HI R22, RZ, R39, R20 ;  /* 0x00000027ff160219 */ /* 0x002fe40000011614 */
[----:B------:R-:W-:Y:S02]  /*57c0*/  @P0 SHF.L.U32 R23, R20, R13, RZ ;  /* 0x0000000d14170219 */ /* 0x000fe400000006ff */
[----:B---3--:R-:W-:Y:S01]  /*57d0*/  @P0 SHF.R.U32.HI R26, RZ, R39, R26 ;  /* 0x00000027ff1a0219 */ /* 0x008fe2000001161a */
        /* <DEDUP_REMOVED lines=11> */
[----:B------:R-:W1:Y:S01]  /*5890*/  I2F.F64.S64 R20, R20 ;  /* 0x0000001400147312 */ /* 0x000e620000301c00 */
[----:B------:R-:W-:Y:S01]  /*58a0*/  @!P1 IMAD.MOV R27, RZ, RZ, -R27 ;  /* 0x000000ffff1b9224 */ /* 0x000fe200078e0a1b */
[----:B-1----:R-:W-:-:S10]  /*58b0*/  DMUL R22, R20, UR4 ;  /* 0x0000000414167c28 */ /* 0x002fd40008000000 */
[----:B------:R-:W1:Y:S02]  /*58c0*/  F2F.F32.F64 R22, R22 ;  /* 0x0000001600167310 */ /* 0x000e640000301000 */
[----:B01----:R-:W-:-:S07]  /*58d0*/  FSEL R24, -R22, R22, !P0 ;  /* 0x0000001616187208 */ /* 0x003fce0004000100 */
.L_x_67:
[----:B------:R-:W-:Y:S05]  /*58e0*/  BSYNC.RECONVERGENT B1 ;  /* 0x0000000000017941 */ /* 0x000fea0003800200 */
.L_x_66:
[----:B------:R0:W2:Y:S01]  /*58f0*/  LDG.E R16, desc[UR8][R16.64+0x8] ;  /* 0x0000080810107981 */ /* 0x0000a2000c1e1900 */
[----:B------:R-:W-:Y:S01]  /*5900*/  LOP3.LUT R20, R27, 0x1, RZ, 0xc0, !PT ;  /* 0x000000011b147812 */ /* 0x000fe200078ec0ff */
[----:B------:R-:W-:Y:S01]  /*5910*/  FMUL R21, R24, R24 ;  /* 0x0000001818157220 */ /* 0x000fe20000400000 */
[----:B------:R-:W-:Y:S02]  /*5920*/  BSSY.RECONVERGENT B1, `(.L_x_69) ;  /* 0x000003f000017945 */ /* 0x000fe40003800200 */
[----:B------:R-:W-:Y:S01]  /*5930*/  ISETP.NE.U32.AND P0, PT, R20, 0x1, PT ;  /* 0x000000011400780c */ /* 0x000fe20003f05070 */
[----:B------:R-:W-:Y:S01]  /*5940*/  FFMA R20, R21, R6, -0.0013887860113754868507 ;  /* 0xbab607ed15147423 */ /* 0x000fe20000000006 */
[----:B------:R-:W-:Y:S02]  /*5950*/  VIADD R6, R27, 0x1 ;  /* 0x000000011b067836 */ /* 0x000fe40000000000 */
[----:B------:R-:W-:Y:S01]  /*5960*/  FSEL R18, R18, 0.041666727513074874878, !P0 ;  /* 0x3d2aaabb12127808 */ /* 0x000fe20004000000 */
[----:B0-----:R-:W0:Y:S01]  /*5970*/  FRND.CEIL R17, R25 ;  /* 0x0000001900117307 */ /* 0x001e220000209000 */
[----:B------:R-:W-:-:S02]  /*5980*/  FSEL R20, R20, -0.00019574658654164522886, P0 ;  /* 0xb94d415314147808 */ /* 0x000fc40000000000 */
[----:B------:R-:W-:Y:S02]  /*5990*/  LOP3.LUT P1, RZ, R6, 0x2, RZ, 0xc0, !PT ;  /* 0x0000000206ff7812 */ /* 0x000fe4000782c0ff */
[----:B------:R-:W-:Y:S01]  /*59a0*/  FSEL R19, -R19, -0.4999999701976776123, !P0 ;  /* 0xbeffffff13137808 */ /* 0x000fe20004000100 */
[----:B------:R-:W-:Y:S01]  /*59b0*/  FFMA R18, R21, R20, R18 ;  /* 0x0000001415127223 */ /* 0x000fe20000000012 */
[----:B------:R-:W-:-:S03]  /*59c0*/  FSEL R6, R24, 1, !P0 ;  /* 0x3f80000018067808 */ /* 0x000fc60004000000 */
[C---:B------:R-:W-:Y:S02]  /*59d0*/  FFMA R18, R21.reuse, R18, R19 ;  /* 0x0000001215127223 */ /* 0x040fe40000000013 */
[----:B------:R-:W-:Y:S01]  /*59e0*/  FFMA R21, R21, R6, RZ ;  /* 0x0000000615157223 */ /* 0x000fe200000000ff */
[----:B0-----:R-:W-:-:S03]  /*59f0*/  FSETP.GE.AND P0, PT, R17, R4, PT ;  /* 0x000000041100720b */ /* 0x001fc60003f06000 */
[----:B------:R-:W-:Y:S01]  /*5a00*/  FFMA R6, R21, R18, R6 ;  /* 0x0000001215067223 */ /* 0x000fe20000000006 */
[----:B------:R-:W-:Y:S01]  /*5a10*/  IMAD.MOV.U32 R17, RZ, RZ, RZ ;  /* 0x000000ffff117224 */ /* 0x000fe200078e00ff */
[----:B------:R-:W-:Y:S02]  /*5a20*/  FSETP.GEU.AND P0, PT, R25, RZ, !P0 ;  /* 0x000000ff1900720b */ /* 0x000fe4000470e000 */
[----:B------:R-:W-:-:S04]  /*5a30*/  @P1 FADD R6, RZ, -R6 ;  /* 0x80000006ff061221 */ /* 0x000fc80000000000 */
[----:B------:R-:W-:-:S04]  /*5a40*/  FFMA R30, R43, R6, R30 ;  /* 0x000000062b1e7223 */ /* 0x000fc8000000001e */
[----:B------:R-:W0:Y:S02]  /*5a50*/  FRND.CEIL R6, R30 ;  /* 0x0000001e00067307 */ /* 0x000e240000209000 */
[----:B0-----:R-:W-:-:S04]  /*5a60*/  FSETP.GE.AND P1, PT, R6, R5, PT ;  /* 0x000000050600720b */ /* 0x001fc80003f26000 */
[----:B------:R-:W-:-:S04]  /*5a70*/  FSETP.GEU.AND P1, PT, R30, RZ, !P1 ;  /* 0x000000ff1e00720b */ /* 0x000fc80004f2e000 */
[----:B------:R-:W-:Y:S02]  /*5a80*/  PLOP3.LUT P0, PT, P0, P1, PT, 0x80, 0x8 ;  /* 0x000000000008781c */ /* 0x000fe40000703070 */
[----:B--2---:R-:W-:-:S11]  /*5a90*/  I2FP.F32.S32 R6, R16 ;  /* 0x0000001000067245 */ /* 0x004fd60000201400 */
        /* <DEDUP_REMOVED lines=9> */
[----:B--2---:R-:W-:Y:S02]  /*5b30*/  IMAD R18, R17, UR4, R24 ;  /* 0x0000000411127c24 */ /* 0x004fe4000f8e0218 */
[----:B-1----:R-:W-:-:S04]  /*5b40*/  IMAD.WIDE R22, R23, 0x4, R20 ;  /* 0x0000000417167825 */ /* 0x002fc800078e0214 */
[----:B------:R-:W-:Y:S02]  /*5b50*/  IMAD.SHL.U32 R19, R18, 0x4, RZ ;  /* 0x0000000412137824 */ /* 0x000fe400078e00ff */
[C---:B0-----:R-:W-:Y:S01]  /*5b60*/  IMAD R17, R27.reuse, UR4, R16 ;  /* 0x000000041b117c24 */ /* 0x041fe2000f8e0210 */
[----:B------:R-:W2:Y:S01]  /*5b70*/  LDG.E R22, desc[UR8][R22.64+0x8] ;  /* 0x0000080816167981 */ /* 0x000ea2000c1e1900 */
[----:B------:R-:W-:Y:S02]  /*5b80*/  IMAD R16, R27, UR4, R24 ;  /* 0x000000041b107c24 */ /* 0x000fe4000f8e0218 */
        /* <DEDUP_REMOVED lines=8> */
[----:B------:R-:W-:-:S05]  /*5c10*/  I2FP.F32.S32 R26, R27 ;  /* 0x0000001b001a7245 */ /* 0x000fca0000201400 */
[----:B------:R-:W-:Y:S01]  /*5c20*/  FADD R26, R25, -R26 ;  /* 0x8000001a191a7221 */ /* 0x000fe20000000000 */
[----:B------:R-:W-:-:S03]  /*5c30*/  I2FP.F32.S32 R25, R24 ;  /* 0x0000001800197245 */ /* 0x000fc60000201400 */
[----:B------:R-:W-:Y:S02]  /*5c40*/  FADD R24, -R26, 1 ;  /* 0x3f8000001a187421 */ /* 0x000fe40000000100 */
[----:B------:R-:W-:Y:S01]  /*5c50*/  FADD R25, R30, -R25 ;  /* 0x800000191e197221 */ /* 0x000fe20000000000 */
[----:B--2---:R-:W-:-:S05]  /*5c60*/  I2FP.F32.S32 R29, R22 ;  /* 0x00000016001d7245 */ /* 0x004fca0000201400 */
[----:B------:R-:W-:Y:S01]  /*5c70*/  FMUL R29, R26, R29 ;  /* 0x0000001d1a1d7220 */ /* 0x000fe20000400000 */
[----:B---3--:R-:W-:Y:S02]  /*5c80*/  I2FP.F32.S32 R27, R18 ;  /* 0x00000012001b7245 */ /* 0x008fe40000201400 */
[----:B----4-:R-:W-:-:S03]  /*5c90*/  I2FP.F32.S32 R23, R16 ;  /* 0x0000001000177245 */ /* 0x010fc60000201400 */
[----:B------:R-:W-:Y:S01]  /*5ca0*/  FMUL R26, R26, R27 ;  /* 0x0000001b1a1a7220 */ /* 0x000fe20000400000 */
[----:B-----5:R-:W-:Y:S01]  /*5cb0*/  I2FP.F32.S32 R17, R20 ;  /* 0x0000001400117245 */ /* 0x020fe20000201400 */
[----:B------:R-:W-:Y:S01]  /*5cc0*/  FFMA R18, R24, R23, R29 ;  /* 0x0000001718127223 */ /* 0x000fe2000000001d */
[----:B------:R-:W-:-:S03]  /*5cd0*/  FADD R16, -R25, 1 ;  /* 0x3f80000019107421 */ /* 0x000fc60000000100 */
[----:B------:R-:W-:Y:S01]  /*5ce0*/  FFMA R17, R24, R17, R26 ;  /* 0x0000001118117223 */ /* 0x000fe2000000001a */
[----:B------:R-:W-:-:S04]  /*5cf0*/  FMUL R18, R25, R18 ;  /* 0x0000001219127220 */ /* 0x000fc80000400000 */
[----:B------:R-:W-:-:S07]  /*5d00*/  FFMA R17, R17, R16, R18 ;  /* 0x0000001011117223 */ /* 0x000fce0000000012 */
.L_x_70:
[----:B------:R-:W-:Y:S05]  /*5d10*/  BSYNC.RECONVERGENT B1 ;  /* 0x0000000000017941 */ /* 0x000fea0003800200 */
.L_x_69:
[----:B------:R-:W-:Y:S01]  /*5d20*/  FADD R16, -R6, R17 ;  /* 0x0000001106107221 */ /* 0x000fe20000000100 */
[----:B------:R-:W-:Y:S01]  /*5d30*/  BSSY.RECONVERGENT B1, `(.L_x_71) ;  /* 0x0000006000017945 */ /* 0x000fe20003800200 */
[----:B------:R-:W-:Y:S02]  /*5d40*/  MOV R6, 0x5d90 ;  /* 0x00005d9000067802 */ /* 0x000fe40000000f00 */
[----:B------:R-:W0:Y:S02]  /*5d50*/  F2F.F64.F32 R36, R16 ;  /* 0x0000001000247310 */ /* 0x000e240000201800 */
[----:B0-----:R-:W-:-:S10]  /*5d60*/  DADD R18, -RZ, |R36| ;  /* 0x00000000ff127229 */ /* 0x001fd40000000524 */
[----:B------:R-:W-:-:S07]  /*5d70*/  IMAD.MOV.U32 R45, RZ, RZ, R19 ;  /* 0x000000ffff2d7224 */ /* 0x000fce00078e0013 */
[----:B------:R-:W-:Y:S05]  /*5d80*/  CALL.REL.NOINC `($_Z12checkGeneralPiS_PxiiiiiddfPf$__internal_accurate_pow) ;  /* 0x0000001c00b87944 */ /* 0x000fea0003c00000 */
[----:B------:R-:W-:Y:S05]  /*5d90*/  BSYNC.RECONVERGENT B1 ;  /* 0x0000000000017941 */ /* 0x000fea0003800200 */
.L_x_71:
        /* <DEDUP_REMOVED lines=15> */
.L_x_74:
[----:B------:R-:W-:-:S11]  /*5e90*/  DADD R18, R36, 2 ;  /* 0x4000000024127429 */ /* 0x000fd60000000000 */
.L_x_73:
[----:B------:R-:W-:Y:S05]  /*5ea0*/  BSYNC.RECONVERGENT B1 ;  /* 0x0000000000017941 */ /* 0x000fea0003800200 */
.L_x_72:
        /* <DEDUP_REMOVED lines=31> */
[----:B------:R-:W-:Y:S02]  /*60a0*/  IMAD.MOV.U32 R16, RZ, RZ, R20 ;  /* 0x000000ffff107224 */ /* 0x000fe400078e0014 */
[----:B------:R-:W-:-:S07]  /*60b0*/  IMAD.MOV.U32 R17, RZ, RZ, R21 ;  /* 0x000000ffff117224 */ /* 0x000fce00078e0015 */
.L_x_76:
[----:B------:R-:W-:Y:S05]  /*60c0*/  BSYNC.RECONVERGENT B1 ;  /* 0x0000000000017941 */ /* 0x000fea0003800200 */
.L_x_75:
[----:B------:R-:W0:Y:S01]  /*60d0*/  LDCU UR4, c[0x0][0x3a4] ;  /* 0x00007480ff0477ac */ /* 0x000e220008000800 */
[----:B------:R-:W-:Y:S01]  /*60e0*/  VIADD R44, R44, 0x1 ;  /* 0x000000012c2c7836 */ /* 0x000fe20000000000 */
[----:B------:R-:W-:-:S04]  /*60f0*/  DADD R34, R34, R16 ;  /* 0x0000000022227229 */ /* 0x000fc80000000010 */
[----:B0-----:R-:W-:-:S13]  /*6100*/  ISETP.NE.AND P0, PT, R44, UR4, PT ;  /* 0x000000042c007c0c */ /* 0x001fda000bf05270 */
[----:B------:R-:W-:Y:S05]  /*6110*/  @P0 BRA `(.L_x_77) ;  /* 0xffffffb800d00947 */ /* 0x000fea000383ffff */
[----:B------:R-:W-:Y:S05]  /*6120*/  @P3 BRA `(.L_x_78) ;  /* 0xffffffb800b43947 */ /* 0x000fea000383ffff */
.L_x_16:
[----:B------:R-:W0:Y:S01]  /*6130*/  MUFU.RSQ64H R13, R35 ;  /* 0x00000023000d7308 */ /* 0x000e220000001c00 */
[----:B------:R-:W-:Y:S01]  /*6140*/  VIADD R12, R35, 0xfcb00000 ;  /* 0xfcb00000230c7836 */ /* 0x000fe20000000000 */
[----:B------:R-:W-:Y:S01]  /*6150*/  BSSY.RECONVERGENT B1, `(.L_x_79) ;  /* 0x0000011000017945 */ /* 0x000fe20003800200 */
[----:B------:R-:W-:Y:S02]  /*6160*/  IMAD.MOV.U32 R16, RZ, RZ, 0x0 ;  /* 0x00000000ff107424 */ /* 0x000fe400078e00ff */
[----:B------:R-:W-:Y:S01]  /*6170*/  IMAD.MOV.U32 R17, RZ, RZ, 0x3fd80000 ;  /* 0x3fd80000ff117424 */ /* 0x000fe200078e00ff */
[----:B------:R-:W-:Y:S01]  /*6180*/  ISETP.GE.U32.AND P0, PT, R12, 0x7ca00000, PT ;  /* 0x7ca000000c00780c */ /* 0x000fe20003f06070 */
[----:B0-----:R-:W-:-:S08]  /*6190*/  DMUL R14, R12, R12 ;  /* 0x0000000c0c0e7228 */ /* 0x001fd00000000000 */
[----:B------:R-:W-:-:S08]  /*61a0*/  DFMA R14, -R14, R34, 1 ;  /* 0x3ff000000e0e742b */ /* 0x000fd00000000122 */
[----:B------:R-:W-:Y:S02]  /*61b0*/  DFMA R16, R14, R16, 0.5 ;  /* 0x3fe000000e10742b */ /* 0x000fe40000000010 */
[----:B------:R-:W-:-:S08]  /*61c0*/  DMUL R14, R12, R14 ;  /* 0x0000000e0c0e7228 */ /* 0x000fd00000000000 */
[----:B------:R-:W-:-:S08]  /*61d0*/  DFMA R18, R16, R14, R12 ;  /* 0x0000000e1012722b */ /* 0x000fd0000000000c */
[----:B------:R-:W-:Y:S02]  /*61e0*/  DMUL R20, R18, R34 ;  /* 0x0000002212147228 */ /* 0x000fe40000000000 */
[----:B------:R-:W-:Y:S02]  /*61f0*/  VIADD R15, R19, 0xfff00000 ;  /* 0xfff00000130f7836 */ /* 0x000fe40000000000 */
[----:B------:R-:W-:-:S04]  /*6200*/  IMAD.MOV.U32 R14, RZ, RZ, R18 ;  /* 0x000000ffff0e7224 */ /* 0x000fc800078e0012 */
[----:B------:R-:W-:-:S08]  /*6210*/  DFMA R22, R20, -R20, R34 ;  /* 0x800000141416722b */ /* 0x000fd00000000022 */
[----:B------:R-:W-:Y:S01]  /*6220*/  DFMA R16, R22, R14, R20 ;  /* 0x0000000e1610722b */ /* 0x000fe20000000014 */
[----:B------:R-:W-:Y:S10]  /*6230*/  @!P0 BRA `(.L_x_80) ;  /* 0x0000000000088947 */ /* 0x000ff40003800000 */
[----:B------:R-:W-:-:S07]  /*6240*/  MOV R6, 0x6260 ;  /* 0x0000626000067802 */ /* 0x000fce0000000f00 */
[----:B------:R-:W-:Y:S05]  /*6250*/  CALL.REL.NOINC `($__internal_1_$__cuda_sm20_dsqrt_rn_f64_mediumpath_v1) ;  /* 0x0000001000447944 */ /* 0x000fea0003c00000 */
.L_x_80:
[----:B------:R-:W-:Y:S05]  /*6260*/  BSYNC.RECONVERGENT B1 ;  /* 0x0000000000017941 */ /* 0x000fea0003800200 */
.L_x_79:
[----:B------:R-:W0:Y:S01]  /*6270*/  F2F.F32.F64 R16, R16 ;  /* 0x0000001000107310 */ /* 0x000e220000301000 */
[----:B------:R-:W1:Y:S07]  /*6280*/  LDCU.64 UR4, c[0x0][0x3b0] ;  /* 0x00007600ff0477ac */ /* 0x000e6e0008000a00 */
[----:B0-----:R-:W1:Y:S02]  /*6290*/  F2F.F64.F32 R12, R16 ;  /* 0x00000010000c7310 */ /* 0x001e640000201800 */
[----:B-1----:R-:W-:-:S14]  /*62a0*/  DSETP.GTU.AND P0, PT, R12, UR4, PT ;  /* 0x000000040c007e2a */ /* 0x002fdc000bf0c000 */
[----:B------:R-:W-:Y:S05]  /*62b0*/  @!P0 BRA `(.L_x_81) ;  /* 0x0000000000148947 */ /* 0x000fea0003800000 */
.L_x_15:
[----:B------:R-:W-:Y:S05]  /*62c0*/  BSYNC.RECONVERGENT B0 ;  /* 0x0000000000007941 */ /* 0x000fea0003800200 */
.L_x_14:
[----:B------:R-:W-:-:S05]  /*62d0*/  VIADD R3, R3, 0x1 ;  /* 0x0000000103037836 */ /* 0x000fca0000000000 */
[----:B------:R-:W-:-:S13]  /*62e0*/  ISETP.NE.AND P0, PT, R3, 0x3, PT ;  /* 0x000000030300780c */ /* 0x000fda0003f05270 */
[----:B------:R-:W-:Y:S05]  /*62f0*/  @P0 BRA `(.L_x_82) ;  /* 0xffffffa0001c0947 */ /* 0x000fea000383ffff */
[----:B------:R-:W-:Y:S05]  /*6300*/  EXIT ;  /* 0x000000000000794d */ /* 0x000fea0003800000 */
.L_x_81:
[----:B------:R-:W-:Y:S01]  /*6310*/  FSETP.GE.AND P0, PT, |R8|, 105615, PT ;  /* 0x47ce47800800780b */ /* 0x000fe20003f06200 */
[----:B------:R-:W-:Y:S01]  /*6320*/  BSSY.RECONVERGENT B1, `(.L_x_83) ;  /* 0x000003b000017945 */ /* 0x000fe20003800200 */
[----:B------:R-:W-:Y:S02]  /*6330*/  IMAD.MOV.U32 R13, RZ, RZ, R11 ;  /* 0x000000ffff0d7224 */ /* 0x000fe400078e000b */
[----:B------:R-:W-:-:S09]  /*6340*/  IMAD.MOV.U32 R0, RZ, RZ, R10 ;  /* 0x000000ffff007224 */ /* 0x000fd200078e000a */
[----:B------:R-:W-:Y:S05]  /*6350*/  @!P0 BRA `(.L_x_84) ;  /* 0x0000000000dc8947 */ /* 0x000fea0003800000 */
        /* <DEDUP_REMOVED lines=11> */
.L_x_85:
        /* <DEDUP_REMOVED lines=44> */
.L_x_84:
[----:B------:R-:W-:Y:S05]  /*66d0*/  BSYNC.RECONVERGENT B1 ;  /* 0x0000000000017941 */ /* 0x000fea0003800200 */
.L_x_83:
        /* <DEDUP_REMOVED lines=9> */
[----:B------:R-:W0:Y:S01]  /*6770*/  LDCU UR4, c[0x0][0x398] ;  /* 0x00007300ff0477ac */ /* 0x000e220008000800 */
[----:B------:R-:W-:Y:S01]  /*6780*/  FSEL R6, R6, 0.041666727513074874878, !P0 ;  /* 0x3d2aaabb06067808 */ /* 0x000fe20004000000 */
[----:B------:R-:W-:Y:S01]  /*6790*/  BSSY.RECONVERGENT B1, `(.L_x_86) ;  /* 0x0000045000017945 */ /* 0x000fe20003800200 */
[----:B------:R-:W-:-:S02]  /*67a0*/  FSEL R4, R4, -0.00019574658654164522886, P0 ;  /* 0xb94d415304047808 */ /* 0x000fc40000000000 */
[----:B------:R-:W-:Y:S02]  /*67b0*/  FSEL R0, R0, 1, !P0 ;  /* 0x3f80000000007808 */ /* 0x000fe40004000000 */
[----:B------:R-:W-:Y:S01]  /*67c0*/  FSEL R15, -R15, -0.4999999701976776123, !P0 ;  /* 0xbeffffff0f0f7808 */ /* 0x000fe20004000100 */
[C---:B------:R-:W-:Y:S01]  /*67d0*/  FFMA R4, R5.reuse, R4, R6 ;  /* 0x0000000405047223 */ /* 0x040fe20000000006 */
[----:B------:R-:W-:Y:S01]  /*67e0*/  FSETP.GE.AND P0, PT, |R8|, 105615, PT ;  /* 0x47ce47800800780b */ /* 0x000fe20003f06200 */
[C---:B------:R-:W-:Y:S02]  /*67f0*/  FFMA R13, R5.reuse, R0, RZ ;  /* 0x00000000050d7223 */ /* 0x040fe400000000ff */
[----:B------:R-:W-:-:S04]  /*6800*/  FFMA R4, R5, R4, R15 ;  /* 0x0000000405047223 */ /* 0x000fc8000000000f */
[----:B------:R-:W-:-:S04]  /*6810*/  FFMA R0, R13, R4, R0 ;  /* 0x000000040d007223 */ /* 0x000fc80000000000 */
[----:B------:R-:W-:-:S04]  /*6820*/  @P1 FADD R0, RZ, -R0 ;  /* 0x80000000ff001221 */ /* 0x000fc80000000000 */
[----:B------:R-:W-:-:S06]  /*6830*/  FFMA R4, R2, R0, R7 ;  /* 0x0000000002047223 */ /* 0x000fcc0000000007 */
[----:B------:R-:W0:Y:S02]  /*6840*/  F2I.S64 R4, R4 ;  /* 0x0000000400047311 */ /* 0x000e240000201900 */
[----:B0-----:R-:W-:Y:S01]  /*6850*/  IADD3 R15, PT, PT, -R4, UR4, RZ ;  /* 0x00000004040f7c10 */ /* 0x001fe2000fffe1ff */
        /* <DEDUP_REMOVED lines=12> */
.L_x_88:
        /* <DEDUP_REMOVED lines=43> */
[----:B01----:R-:W-:-:S07]  /*6bd0*/  FSEL R10, -R4, R4, !P0 ;  /* 0x00000004040a7208 */ /* 0x003fce0004000100 */
.L_x_87:
[----:B------:R-:W-:Y:S05]  /*6be0*/  BSYNC.RECONVERGENT B1 ;  /* 0x0000000000017941 */ /* 0x000fea0003800200 */
.L_x_86:
[C---:B------:R-:W-:Y:S01]  /*6bf0*/  LOP3.LUT R0, R11.reuse, 0x1, RZ, 0xc0, !PT ;  /* 0x000000010b007812 */ /* 0x040fe200078ec0ff */
[----:B------:R-:W-:Y:S01]  /*6c00*/  FMUL R5, R10, R10 ;  /* 0x0000000a0a057220 */ /* 0x000fe20000400000 */
[----:B------:R-:W-:Y:S01]  /*6c10*/  IMAD.MOV.U32 R4, RZ, RZ, 0x3effffff ;  /* 0x3effffffff047424 */ /* 0x000fe200078e00ff */
[----:B------:R-:W-:Y:S01]  /*6c20*/  LOP3.LUT P1, RZ, R11, 0x2, RZ, 0xc0, !PT ;  /* 0x000000020bff7812 */ /* 0x000fe2000782c0ff */
[----:B------:R-:W0:Y:S01]  /*6c30*/  LDCU UR4, c[0x0][0x39c] ;  /* 0x00007380ff0477ac */ /* 0x000e220008000800 */
[----:B------:R-:W-:Y:S01]  /*6c40*/  ISETP.NE.U32.AND P0, PT, R0, 0x1, PT ;  /* 0x000000010000780c */ /* 0x000fe20003f05070 */
[----:B------:R-:W-:Y:S01]  /*6c50*/  FFMA R14, R5, R14, -0.0013887860113754868507 ;  /* 0xbab607ed050e7423 */ /* 0x000fe2000000000e */
[----:B------:R-:W-:Y:S02]  /*6c60*/  IMAD.MOV.U32 R0, RZ, RZ, 0x3d2aaabb ;  /* 0x3d2aaabbff007424 */ /* 0x000fe400078e00ff */
[----:B------:R-:W-:Y:S02]  /*6c70*/  FSEL R10, R10, 1, P0 ;  /* 0x3f8000000a0a7808 */ /* 0x000fe40000000000 */
[----:B------:R-:W-:-:S02]  /*6c80*/  FSEL R14, R14, -0.00019574658654164522886, !P0 ;  /* 0xb94d41530e0e7808 */ /* 0x000fc40004000000 */
[----:B------:R-:W-:Y:S01]  /*6c90*/  FSEL R0, R0, 0.0083327032625675201416, !P0 ;  /* 0x3c0885e400007808 */ /* 0x000fe20004000000 */
[----:B------:R-:W-:Y:S01]  /*6ca0*/  FFMA R7, R5, R10, RZ ;  /* 0x0000000a05077223 */ /* 0x000fe200000000ff */
[----:B------:R-:W-:-:S03]  /*6cb0*/  FSEL R11, -R4, -0.16666662693023681641, !P0 ;  /* 0xbe2aaaa8040b7808 */ /* 0x000fc60004000100 */
[----:B------:R-:W-:-:S04]  /*6cc0*/  FFMA R0, R5, R14, R0 ;  /* 0x0000000e05007223 */ /* 0x000fc80000000000 */
[----:B------:R-:W-:-:S04]  /*6cd0*/  FFMA R0, R5, R0, R11 ;  /* 0x0000000005007223 */ /* 0x000fc8000000000b */
[----:B------:R-:W-:Y:S02]  /*6ce0*/  FFMA R0, R7, R0, R10 ;  /* 0x0000000007007223 */ /* 0x000fe4000000000a */
[----:B------:R-:W1:Y:S02]  /*6cf0*/  LDC.64 R6, c[0x0][0x3c8] ;  /* 0x0000f200ff067b82 */ /* 0x000e640000000a00 */
[----:B------:R-:W-:-:S04]  /*6d00*/  @P1 FADD R0, RZ, -R0 ;  /* 0x80000000ff001221 */ /* 0x000fc80000000000 */
[----:B------:R-:W-:-:S06]  /*6d10*/  FFMA R4, R2, R0, R9 ;  /* 0x0000000002047223 */ /* 0x000fcc0000000009 */
[----:B------:R-:W0:Y:S02]  /*6d20*/  F2I.S64 R4, R4 ;  /* 0x0000000400047311 */ /* 0x000e240000201900 */
[----:B0-----:R-:W-:-:S04]  /*6d30*/  IMAD R0, R15, UR4, R4 ;  /* 0x000000040f007c24 */ /* 0x001fc8000f8e0204 */
[----:B------:R-:W-:-:S04]  /*6d40*/  IMAD R3, R0, 0x3, R3 ;  /* 0x0000000300037824 */ /* 0x000fc800078e0203 */
[----:B-1----:R-:W-:-:S05]  /*6d50*/  IMAD.WIDE R2, R3, 0x4, R6 ;  /* 0x0000000403027825 */ /* 0x002fca00078e0206 */
[----:B------:R-:W-:Y:S01]  /*6d60*/  STG.E desc[UR8][R2.64], R16 ;  /* 0x0000001002007986 */ /* 0x000fe2000c101908 */
[----:B------:R-:W-:Y:S05]  /*6d70*/  EXIT ;  /* 0x000000000000794d */ /* 0x000fea0003800000 */
        .weak           $__internal_0_$__cuda_sm20_div_rn_f64_full
        .type           $__internal_0_$__cuda_sm20_div_rn_f64_full,@function
        .size           $__internal_0_$__cuda_sm20_div_rn_f64_full,($__internal_1_$__cuda_sm20_dsqrt_rn_f64_mediumpath_v1 - $__internal_0_$__cuda_sm20_div_rn_f64_full)
$__internal_0_$__cuda_sm20_div_rn_f64_full:
[C---:B------:R-:W-:Y:S01]  /*6d80*/  FSETP.GEU.AND P0, PT, |R27|.reuse, 1.469367938527859385e-39, PT ;  /* 0x001000001b00780b */ /* 0x040fe20003f0e200 */
[--C-:B------:R-:W-:Y:S01]  /*6d90*/  IMAD.MOV.U32 R18, RZ, RZ, R20.reuse ;  /* 0x000000ffff127224 */ /* 0x100fe200078e0014 */
[----:B------:R-:W-:Y:S01]  /*6da0*/  LOP3.LUT R30, R27, 0x800fffff, RZ, 0xc0, !PT ;  /* 0x800fffff1b1e7812 */ /* 0x000fe200078ec0ff */
[----:B------:R-:W-:Y:S01]  /*6db0*/  IMAD.MOV.U32 R19, RZ, RZ, R27 ;  /* 0x000000ffff137224 */ /* 0x000fe200078e001b */
[C---:B------:R-:W-:Y:S01]  /*6dc0*/  FSETP.GEU.AND P4, PT, |R21|.reuse, 1.469367938527859385e-39, PT ;  /* 0x001000001500780b */ /* 0x040fe20003f8e200 */
[----:B------:R-:W-:Y:S01]  /*6dd0*/  IMAD.MOV.U32 R24, RZ, RZ, 0x1 ;  /* 0x00000001ff187424 */ /* 0x000fe200078e00ff */
[----:B------:R-:W-:Y:S01]  /*6de0*/  LOP3.LUT R31, R30, 0x3ff00000, RZ, 0xfc, !PT ;  /* 0x3ff000001e1f7812 */ /* 0x000fe200078efcff */
[----:B------:R-:W-:Y:S01]  /*6df0*/  IMAD.MOV.U32 R30, RZ, RZ, R20 ;  /* 0x000000ffff1e7224 */ /* 0x000fe200078e0014 */
[----:B------:R-:W-:Y:S01]  /*6e00*/  LOP3.LUT R32, R21, 0x7ff00000, RZ, 0xc0, !PT ;  /* 0x7ff0000015207812 */ /* 0x000fe200078ec0ff */
[----:B------:R-:W-:Y:S01]  /*6e10*/  IMAD.MOV.U32 R20, RZ, RZ, R6 ;  /* 0x000000ffff147224 */ /* 0x000fe200078e0006 */
[----:B------:R-:W-:Y:S01]  /*6e20*/  LOP3.LUT R33, R27, 0x7ff00000, RZ, 0xc0, !PT ;  /* 0x7ff000001b217812 */ /* 0x000fe200078ec0ff */
[----:B------:R-:W-:Y:S01]  /*6e30*/  IMAD.MOV.U32 R6, RZ, RZ, 0x1ca00000 ;  /* 0x1ca00000ff067424 */ /* 0x000fe200078e00ff */
[----:B------:R-:W-:Y:S01]  /*6e40*/  BSSY.RECONVERGENT B2, `(.L_x_89) ;  /* 0x000004e000027945 */ /* 0x000fe20003800200 */
[----:B------:R-:W-:Y:S01]  /*6e50*/  @!P0 DMUL R30, R18, 8.98846567431157953865e+307 ;  /* 0x7fe00000121e8828 */ /* 0x000fe20000000000 */
[----:B------:R-:W-:Y:S01]  /*6e60*/  ISETP.GE.U32.AND P1, PT, R32, R33, PT ;  /* 0x000000212000720c */ /* 0x000fe20003f26070 */
[----:B------:R-:W-:-:S02]  /*6e70*/  IMAD.MOV.U32 R28, RZ, RZ, R20 ;  /* 0x000000ffff1c7224 */ /* 0x000fc400078e0014 */
[----:B------:R-:W-:Y:S02]  /*6e80*/  @!P4 LOP3.LUT R29, R19, 0x7ff00000, RZ, 0xc0, !PT ;  /* 0x7ff00000131dc812 */ /* 0x000fe400078ec0ff */
[----:B------:R-:W0:Y:S02]  /*6e90*/  MUFU.RCP64H R25, R31 ;  /* 0x0000001f00197308 */ /* 0x000e240000001800 */
[----:B------:R-:W-:Y:S02]  /*6ea0*/  @!P4 ISETP.GE.U32.AND P5, PT, R32, R29, PT ;  /* 0x0000001d2000c20c */ /* 0x000fe40003fa6070 */
[----:B------:R-:W-:Y:S02]  /*6eb0*/  SEL R29, R6, 0x63400000, !P1 ;  /* 0x63400000061d7807 */ /* 0x000fe40004800000 */
[----:B------:R-:W-:Y:S02]  /*6ec0*/  @!P0 LOP3.LUT R33, R31, 0x7ff00000, RZ, 0xc0, !PT ;  /* 0x7ff000001f218812 */ /* 0x000fe400078ec0ff */
[----:B------:R-:W-:Y:S01]  /*6ed0*/  LOP3.LUT R29, R29, 0x800fffff, R21, 0xf8, !PT ;  /* 0x800fffff1d1d7812 */ /* 0x000fe200078ef815 */
[----:B0-----:R-:W-:-:S08]  /*6ee0*/  DFMA R22, R24, -R30, 1 ;  /* 0x3ff000001816742b */ /* 0x001fd0000000081e */
[----:B------:R-:W-:-:S08]  /*6ef0*/  DFMA R22, R22, R22, R22 ;  /* 0x000000161616722b */ /* 0x000fd00000000016 */
[----:B------:R-:W-:Y:S01]  /*6f00*/  DFMA R22, R24, R22, R24 ;  /* 0x000000161816722b */ /* 0x000fe20000000018 */
[----:B------:R-:W-:Y:S01]  /*6f10*/  @!P4 SEL R25, R6, 0x63400000, !P5 ;  /* 0x634000000619c807 */ /* 0x000fe20006800000 */
[----:B------:R-:W-:-:S03]  /*6f20*/  @!P4 IMAD.MOV.U32 R24, RZ, RZ, RZ ;  /* 0x000000ffff18c224 */ /* 0x000fc600078e00ff */
[----:B------:R-:W-:-:S03]  /*6f30*/  @!P4 LOP3.LUT R25, R25, 0x80000000, R21, 0xf8, !PT ;  /* 0x800000001919c812 */ /* 0x000fc600078ef815 */
[----:B------:R-:W-:Y:S01]  /*6f40*/  DFMA R26, R22, -R30, 1 ;  /* 0x3ff00000161a742b */ /* 0x000fe2000000081e */
[----:B------:R-:W-:-:S06]  /*6f50*/  @!P4 LOP3.LUT R25, R25, 0x100000, RZ, 0xfc, !PT ;  /* 0x001000001919c812 */ /* 0x000fcc00078efcff */
[----:B------:R-:W-:Y:S02]  /*6f60*/  @!P4 DFMA R28, R28, 2, -R24 ;  /* 0x400000001c1cc82b */ /* 0x000fe40000000818 */
[----:B------:R-:W-:-:S08]  /*6f70*/  DFMA R26, R22, R26, R22 ;  /* 0x0000001a161a722b */ /* 0x000fd00000000016 */
[----:B------:R-:W-:-:S08]  /*6f80*/  DMUL R24, R26, R28 ;  /* 0x0000001c1a187228 */ /* 0x000fd00000000000 */
[----:B------:R-:W-:-:S08]  /*6f90*/  DFMA R22, R24, -R30, R28 ;  /* 0x8000001e1816722b */ /* 0x000fd0000000001c */
[----:B------:R-:W-:Y:S01]  /*6fa0*/  DFMA R22, R26, R22, R24 ;  /* 0x000000161a16722b */ /* 0x000fe20000000018 */
[----:B------:R-:W-:Y:S01]  /*6fb0*/  IMAD.MOV.U32 R26, RZ, RZ, R32 ;  /* 0x000000ffff1a7224 */ /* 0x000fe200078e0020 */
[----:B------:R-:W-:-:S05]  /*6fc0*/  @!P4 LOP3.LUT R26, R29, 0x7ff00000, RZ, 0xc0, !PT ;  /* 0x7ff000001d1ac812 */ /* 0x000fca00078ec0ff */
[----:B------:R-:W-:-:S05]  /*6fd0*/  VIADD R24, R26, 0xffffffff ;  /* 0xffffffff1a187836 */ /* 0x000fca0000000000 */
[----:B------:R-:W-:Y:S01]  /*6fe0*/  ISETP.GT.U32.AND P0, PT, R24, 0x7feffffe, PT ;  /* 0x7feffffe1800780c */ /* 0x000fe20003f04070 */
[----:B------:R-:W-:-:S05]  /*6ff0*/  VIADD R24, R33, 0xffffffff ;  /* 0xffffffff21187836 */ /* 0x000fca0000000000 */
[----:B------:R-:W-:-:S13]  /*7000*/  ISETP.GT.U32.OR P0, PT, R24, 0x7feffffe, P0 ;  /* 0x7feffffe1800780c */ /* 0x000fda0000704470 */
[----:B------:R-:W-:Y:S05]  /*7010*/  @P0 BRA `(.L_x_90) ;  /* 0x00000000006c0947 */ /* 0x000fea0003800000 */
[----:B------:R-:W-:-:S04]  /*7020*/  LOP3.LUT R21, R19, 0x7ff00000, RZ, 0xc0, !PT ;  /* 0x7ff0000013157812 */ /* 0x000fc800078ec0ff */
[CC--:B------:R-:W-:Y:S02]  /*7030*/  VIADDMNMX R20, R32.reuse, -R21.reuse, 0xb9600000, !PT ;  /* 0xb960000020147446 */ /* 0x0c0fe40007800915 */
[----:B------:R-:W-:Y:S02]  /*7040*/  ISETP.GE.U32.AND P0, PT, R32, R21, PT ;  /* 0x000000152000720c */ /* 0x000fe40003f06070 */
[----:B------:R-:W-:Y:S02]  /*7050*/  VIMNMX R20, PT, PT, R20, 0x46a00000, PT ;  /* 0x46a0000014147848 */ /* 0x000fe40003fe0100 */
[----:B------:R-:W-:-:S05]  /*7060*/  SEL R21, R6, 0x63400000, !P0 ;  /* 0x6340000006157807 */ /* 0x000fca0004000000 */
[----:B------:R-:W-:Y:S02]  /*7070*/  IMAD.IADD R6, R20, 0x1, -R21 ;  /* 0x0000000114067824 */ /* 0x000fe400078e0a15 */
[----:B------:R-:W-:Y:S02]  /*7080*/  IMAD.MOV.U32 R20, RZ, RZ, RZ ;  /* 0x000000ffff147224 */ /* 0x000fe400078e00ff */
[----:B------:R-:W-:-:S06]  /*7090*/  VIADD R21, R6, 0x7fe00000 ;  /* 0x7fe0000006157836 */ /* 0x000fcc0000000000 */
[----:B------:R-:W-:-:S10]  /*70a0*/  DMUL R24, R22, R20 ;  /* 0x0000001416187228 */ /* 0x000fd40000000000 */
[----:B------:R-:W-:-:S13]  /*70b0*/  FSETP.GTU.AND P0, PT, |R25|, 1.469367938527859385e-39, PT ;  /* 0x001000001900780b */ /* 0x000fda0003f0c200 */
[----:B------:R-:W-:Y:S05]  /*70c0*/  @P0 BRA `(.L_x_91) ;  /* 0x0000000000940947 */ /* 0x000fea0003800000 */
[----:B------:R-:W-:Y:S01]  /*70d0*/  DFMA R28, R22, -R30, R28 ;  /* 0x8000001e161c722b */ /* 0x000fe2000000001c */
[----:B------:R-:W-:-:S09]  /*70e0*/  IMAD.MOV.U32 R20, RZ, RZ, RZ ;  /* 0x000000ffff147224 */ /* 0x000fd200078e00ff */
[C---:B------:R-:W-:Y:S02]  /*70f0*/  FSETP.NEU.AND P0, PT, R29.reuse, RZ, PT ;  /* 0x000000ff1d00720b */ /* 0x040fe40003f0d000 */
[----:B------:R-:W-:-:S04]  /*7100*/  LOP3.LUT R27, R29, 0x80000000, R19, 0x48, !PT ;  /* 0x800000001d1b7812 */ /* 0x000fc800078e4813 */
[----:B------:R-:W-:-:S07]  /*7110*/  LOP3.LUT R21, R27, R21, RZ, 0xfc, !PT ;  /* 0x000000151b157212 */ /* 0x000fce00078efcff */
[----:B------:R-:W-:Y:S05]  /*7120*/  @!P0 BRA `(.L_x_91) ;  /* 0x00000000007c8947 */ /* 0x000fea0003800000 */
[----:B------:R-:W-:Y:S01]  /*7130*/  IMAD.MOV R19, RZ, RZ, -R6 ;  /* 0x000000ffff137224 */ /* 0x000fe200078e0a06 */
[----:B------:R-:W-:Y:S01]  /*7140*/  DMUL.RP R20, R22, R20 ;  /* 0x0000001416147228 */ /* 0x000fe20000008000 */
[----:B------:R-:W-:-:S06]  /*7150*/  IMAD.MOV.U32 R18, RZ, RZ, RZ ;  /* 0x000000ffff127224 */ /* 0x000fcc00078e00ff */
[----:B------:R-:W-:-:S03]  /*7160*/  DFMA R18, R24, -R18, R22 ;  /* 0x800000121812722b */ /* 0x000fc60000000016 */
[----:B------:R-:W-:-:S03]  /*7170*/  LOP3.LUT R27, R21, R27, RZ, 0x3c, !PT ;  /* 0x0000001b151b7212 */ /* 0x000fc600078e3cff */
[----:B------:R-:W-:-:S04]  /*7180*/  IADD3 R18, PT, PT, -R6, -0x43300000, RZ ;  /* 0xbcd0000006127810 */ /* 0x000fc80007ffe1ff */
[----:B------:R-:W-:-:S04]  /*7190*/  FSETP.NEU.AND P0, PT, |R19|, R18, PT ;  /* 0x000000121300720b */ /* 0x000fc80003f0d200 */
[----:B------:R-:W-:Y:S02]  /*71a0*/  FSEL R24, R20, R24, !P0 ;  /* 0x0000001814187208 */ /* 0x000fe40004000000 */
[----:B------:R-:W-:Y:S01]  /*71b0*/  FSEL R25, R27, R25, !P0 ;  /* 0x000000191b197208 */ /* 0x000fe20004000000 */
[----:B------:R-:W-:Y:S06]  /*71c0*/  BRA `(.L_x_91) ;  /* 0x0000000000547947 */ /* 0x000fec0003800000 */
.L_x_90:
[----:B------:R-:W-:-:S14]  /*71d0*/  DSETP.NAN.AND P0, PT, R20, R20, PT ;  /* 0x000000141400722a */ /* 0x000fdc0003f08000 */
[----:B------:R-:W-:Y:S05]  /*71e0*/  @P0 BRA `(.L_x_92) ;  /* 0x0000000000440947 */ /* 0x000fea0003800000 */
[----:B------:R-:W-:-:S14]  /*71f0*/  DSETP.NAN.AND P0, PT, R18, R18, PT ;  /* 0x000000121200722a */ /* 0x000fdc0003f08000 */
[----:B------:R-:W-:Y:S05]  /*7200*/  @P0 BRA `(.L_x_93) ;  /* 0x0000000000300947 */ /* 0x000fea0003800000 */
[----:B------:R-:W-:Y:S01]  /*7210*/  ISETP.NE.AND P0, PT, R26, R33, PT ;  /* 0x000000211a00720c */ /* 0x000fe20003f05270 */
[----:B------:R-:W-:Y:S02]  /*7220*/  IMAD.MOV.U32 R24, RZ, RZ, 0x0 ;  /* 0x00000000ff187424 */ /* 0x000fe400078e00ff */
[----:B------:R-:W-:-:S10]  /*7230*/  IMAD.MOV.U32 R25, RZ, RZ, -0x80000 ;  /* 0xfff80000ff197424 */ /* 0x000fd400078e00ff */
[----:B------:R-:W-:Y:S05]  /*7240*/  @!P0 BRA `(.L_x_91) ;  /* 0x0000000000348947 */ /* 0x000fea0003800000 */
[----:B------:R-:W-:Y:S02]  /*7250*/  ISETP.NE.AND P0, PT, R26, 0x7ff00000, PT ;  /* 0x7ff000001a00780c */ /* 0x000fe40003f05270 */
[----:B------:R-:W-:Y:S02]  /*7260*/  LOP3.LUT R25, R21, 0x80000000, R19, 0x48, !PT ;  /* 0x8000000015197812 */ /* 0x000fe400078e4813 */
[----:B------:R-:W-:-:S13]  /*7270*/  ISETP.EQ.OR P0, PT, R33, RZ, !P0 ;  /* 0x000000ff2100720c */ /* 0x000fda0004702670 */
[----:B------:R-:W-:Y:S01]  /*7280*/  @P0 LOP3.LUT R6, R25, 0x7ff00000, RZ, 0xfc, !PT ;  /* 0x7ff0000019060812 */ /* 0x000fe200078efcff */
[----:B------:R-:W-:Y:S02]  /*7290*/  @!P0 IMAD.MOV.U32 R24, RZ, RZ, RZ ;  /* 0x000000ffff188224 */ /* 0x000fe400078e00ff */
[----:B------:R-:W-:Y:S02]  /*72a0*/  @P0 IMAD.MOV.U32 R24, RZ, RZ, RZ ;  /* 0x000000ffff180224 */ /* 0x000fe400078e00ff */
[----:B------:R-:W-:Y:S01]  /*72b0*/  @P0 IMAD.MOV.U32 R25, RZ, RZ, R6 ;  /* 0x000000ffff190224 */ /* 0x000fe200078e0006 */
[----:B------:R-:W-:Y:S06]  /*72c0*/  BRA `(.L_x_91) ;  /* 0x0000000000147947 */ /* 0x000fec0003800000 */
.L_x_93:
[----:B------:R-:W-:Y:S01]  /*72d0*/  LOP3.LUT R25, R19, 0x80000, RZ, 0xfc, !PT ;  /* 0x0008000013197812 */ /* 0x000fe200078efcff */
[----:B------:R-:W-:Y:S01]  /*72e0*/  IMAD.MOV.U32 R24, RZ, RZ, R18 ;  /* 0x000000ffff187224 */ /* 0x000fe200078e0012 */
[----:B------:R-:W-:Y:S06]  /*72f0*/  BRA `(.L_x_91) ;  /* 0x0000000000087947 */ /* 0x000fec0003800000 */
.L_x_92:
[----:B------:R-:W-:Y:S01]  /*7300*/  LOP3.LUT R25, R21, 0x80000, RZ, 0xfc, !PT ;  /* 0x0008000015197812 */ /* 0x000fe200078efcff */
[----:B------:R-:W-:-:S07]  /*7310*/  IMAD.MOV.U32 R24, RZ, RZ, R20 ;  /* 0x000000ffff187224 */ /* 0x000fce00078e0014 */
.L_x_91:
[----:B------:R-:W-:Y:S05]  /*7320*/  BSYNC.RECONVERGENT B2 ;  /* 0x0000000000027941 */ /* 0x000fea0003800200 */
.L_x_89:
[----:B------:R-:W-:Y:S02]  /*7330*/  IMAD.MOV.U32 R37, RZ, RZ, 0x0 ;  /* 0x00000000ff257424 */ /* 0x000fe400078e00ff */
[----:B------:R-:W-:Y:S02]  /*7340*/  IMAD.MOV.U32 R20, RZ, RZ, R24 ;  /* 0x000000ffff147224 */ /* 0x000fe400078e0018 */
[----:B------:R-:W-:Y:S01]  /*7350*/  IMAD.MOV.U32 R21, RZ, RZ, R25 ;  /* 0x000000ffff157224 */ /* 0x000fe200078e0019 */
[----:B------:R-:W-:Y:S06]  /*7360*/  RET.REL.NODEC R36 `(_Z12checkGeneralPiS_PxiiiiiddfPf) ;  /* 0xffffff8c24247950 */ /* 0x000fec0003c3ffff */
        .weak           $__internal_1_$__cuda_sm20_dsqrt_rn_f64_mediumpath_v1
        .type           $__internal_1_$__cuda_sm20_dsqrt_rn_f64_mediumpath_v1,@function
        .size           $__internal_1_$__cuda_sm20_dsqrt_rn_f64_mediumpath_v1,($__internal_2_$__cuda_sm3x_div_rn_noftz_f32_slowpath - $__internal_1_$__cuda_sm20_dsqrt_rn_f64_mediumpath_v1)
$__internal_1_$__cuda_sm20_dsqrt_rn_f64_mediumpath_v1:
[----:B------:R-:W-:Y:S01]  /*7370*/  ISETP.GE.U32.AND P0, PT, R12, -0x3400000, PT ;  /* 0xfcc000000c00780c */ /* 0x000fe20003f06070 */
[----:B------:R-:W-:Y:S01]  /*7380*/  BSSY.RECONVERGENT B2, `(.L_x_94) ;  /* 0x0000028000027945 */ /* 0x000fe20003800200 */
[----:B------:R-:W-:Y:S02]  /*7390*/  IMAD.MOV.U32 R19, RZ, RZ, R15 ;  /* 0x000000ffff137224 */ /* 0x000fe400078e000f */
[----:B------:R-:W-:Y:S02]  /*73a0*/  IMAD.MOV.U32 R14, RZ, RZ, R34 ;  /* 0x000000ffff0e7224 */ /* 0x000fe400078e0022 */
[----:B------:R-:W-:Y:S02]  /*73b0*/  IMAD.MOV.U32 R15, RZ, RZ, R35 ;  /* 0x000000ffff0f7224 */ /* 0x000fe400078e0023 */
[----:B------:R-:W-:Y:S02]  /*73c0*/  IMAD.MOV.U32 R12, RZ, RZ, R22 ;  /* 0x000000ffff0c7224 */ /* 0x000fe400078e0016 */
[----:B------:R-:W-:-:S03]  /*73d0*/  IMAD.MOV.U32 R13, RZ, RZ, R23 ;  /* 0x000000ffff0d7224 */ /* 0x000fc600078e0017 */
[----:B------:R-:W-:Y:S05]  /*73e0*/  @!P0 BRA `(.L_x_95) ;  /* 0x0000000000208947 */ /* 0x000fea0003800000 */
[----:B------:R-:W-:-:S10]  /*73f0*/  DFMA.RM R12, R12, R18, R20 ;  /* 0x000000120c0c722b */ /* 0x000fd40000004014 */
[----:B------:R-:W-:-:S05]  /*7400*/  IADD3 R16, P0, PT, R12, 0x1, RZ ;  /* 0x000000010c107810 */ /* 0x000fca0007f1e0ff */
[----:B------:R-:W-:-:S06]  /*7410*/  IMAD.X R17, RZ, RZ, R13, P0 ;  /* 0x000000ffff117224 */ /* 0x000fcc00000e060d */
[----:B------:R-:W-:-:S08]  /*7420*/  DFMA.RP R14, -R12, R16, R14 ;  /* 0x000000100c0e722b */ /* 0x000fd0000000810e */
[----:B------:R-:W-:-:S06]  /*7430*/  DSETP.GT.AND P0, PT, R14, RZ, PT ;  /* 0x000000ff0e00722a */ /* 0x000fcc0003f04000 */
[----:B------:R-:W-:Y:S02]  /*7440*/  FSEL R12, R16, R12, P0 ;  /* 0x0000000c100c7208 */ /* 0x000fe40000000000 */
[----:B------:R-:W-:Y:S01]  /*7450*/  FSEL R13, R17, R13, P0 ;  /* 0x0000000d110d7208 */ /* 0x000fe20000000000 */
[----:B------:R-:W-:Y:S06]  /*7460*/  BRA `(.L_x_96) ;  /* 0x0000000000647947 */ /* 0x000fec0003800000 */
.L_x_95:
[----:B------:R-:W-:-:S14]  /*7470*/  DSETP.NE.AND P0, PT, R14, RZ, PT ;  /* 0x000000ff0e00722a */ /* 0x000fdc0003f05000 */
[----:B------:R-:W-:Y:S05]  /*7480*/  @!P0 BRA `(.L_x_97) ;  /* 0x0000000000588947 */ /* 0x000fea0003800000 */
[----:B------:R-:W-:-:S13]  /*7490*/  ISETP.GE.AND P0, PT, R15, RZ, PT ;  /* 0x000000ff0f00720c */ /* 0x000fda0003f06270 */
[----:B------:R-:W-:Y:S02]  /*74a0*/  @!P0 IMAD.MOV.U32 R12, RZ, RZ, 0x0 ;  /* 0x00000000ff0c8424 */ /* 0x000fe400078e00ff */
[----:B------:R-:W-:Y:S01]  /*74b0*/  @!P0 IMAD.MOV.U32 R13, RZ, RZ, -0x80000 ;  /* 0xfff80000ff0d8424 */ /* 0x000fe200078e00ff */
[----:B------:R-:W-:Y:S06]  /*74c0*/  @!P0 BRA `(.L_x_96) ;  /* 0x00000000004c8947 */ /* 0x000fec0003800000 */
[----:B------:R-:W-:-:S13]  /*74d0*/  ISETP.GT.AND P0, PT, R15, 0x7fefffff, PT ;  /* 0x7fefffff0f00780c */ /* 0x000fda0003f04270 */
[----:B------:R-:W-:Y:S05]  /*74e0*/  @P0 BRA `(.L_x_97) ;  /* 0x0000000000400947 */ /* 0x000fea0003800000 */
[----:B------:R-:W-:Y:S01]  /*74f0*/  DMUL R12, R14, 8.11296384146066816958e+31 ;  /* 0x469000000e0c7828 */ /* 0x000fe20000000000 */
[----:B------:R-:W-:Y:S02]  /*7500*/  IMAD.MOV.U32 R18, RZ, RZ, 0x0 ;  /* 0x00000000ff127424 */ /* 0x000fe400078e00ff */
[----:B------:R-:W-:Y:S02]  /*7510*/  IMAD.MOV.U32 R14, RZ, RZ, RZ ;  /* 0x000000ffff0e7224 */ /* 0x000fe400078e00ff */
[----:B------:R-:W-:Y:S01]  /*7520*/  IMAD.MOV.U32 R19, RZ, RZ, 0x3fd80000 ;  /* 0x3fd80000ff137424 */ /* 0x000fe200078e00ff */
[----:B------:R-:W0:Y:S03]  /*7530*/  MUFU.RSQ64H R15, R13 ;  /* 0x0000000d000f7308 */ /* 0x000e260000001c00 */
[----:B0-----:R-:W-:-:S08]  /*7540*/  DMUL R16, R14, R14 ;  /* 0x0000000e0e107228 */ /* 0x001fd00000000000 */
[----:B------:R-:W-:-:S08]  /*7550*/  DFMA R16, R12, -R16, 1 ;  /* 0x3ff000000c10742b */ /* 0x000fd00000000810 */
[----:B------:R-:W-:Y:S02]  /*7560*/  DFMA R18, R16, R18, 0.5 ;  /* 0x3fe000001012742b */ /* 0x000fe40000000012 */
[----:B------:R-:W-:-:S08]  /*7570*/  DMUL R16, R14, R16 ;  /* 0x000000100e107228 */ /* 0x000fd00000000000 */
[----:B------:R-:W-:-:S08]  /*7580*/  DFMA R16, R18, R16, R14 ;  /* 0x000000101210722b */ /* 0x000fd0000000000e */
[----:B------:R-:W-:Y:S02]  /*7590*/  DMUL R14, R12, R16 ;  /* 0x000000100c0e7228 */ /* 0x000fe40000000000 */
[----:B------:R-:W-:-:S06]  /*75a0*/  VIADD R17, R17, 0xfff00000 ;  /* 0xfff0000011117836 */ /* 0x000fcc0000000000 */
[----:B------:R-:W-:-:S08]  /*75b0*/  DFMA R18, R14, -R14, R12 ;  /* 0x8000000e0e12722b */ /* 0x000fd0000000000c */
[----:B------:R-:W-:-:S10]  /*75c0*/  DFMA R12, R16, R18, R14 ;  /* 0x00000012100c722b */ /* 0x000fd4000000000e */
[----:B------:R-:W-:Y:S01]  /*75d0*/  VIADD R13, R13, 0xfcb00000 ;  /* 0xfcb000000d0d7836 */ /* 0x000fe20000000000 */
[----:B------:R-:W-:Y:S06]  /*75e0*/  BRA `(.L_x_96) ;  /* 0x0000000000047947 */ /* 0x000fec0003800000 */
.L_x_97:
[----:B------:R-:W-:-:S11]  /*75f0*/  DADD R12, R14, R14 ;  /* 0x000000000e0c7229 */ /* 0x000fd6000000000e */
.L_x_96:
[----:B------:R-:W-:Y:S05]  /*7600*/  BSYNC.RECONVERGENT B2 ;  /* 0x0000000000027941 */ /* 0x000fea0003800200 */
.L_x_94:
[----:B------:R-:W-:Y:S02]  /*7610*/  IMAD.MOV.U32 R16, RZ, RZ, R12 ;  /* 0x000000ffff107224 */ /* 0x000fe400078e000c */
[----:B------:R-:W-:Y:S02]  /*7620*/  IMAD.MOV.U32 R17, RZ, RZ, R13 ;  /* 0x000000ffff117224 */ /* 0x000fe400078e000d */
[----:B------:R-:W-:Y:S02]  /*7630*/  IMAD.MOV.U32 R12, RZ, RZ, R6 ;  /* 0x000000ffff0c7224 */ /* 0x000fe400078e0006 */
[----:B------:R-:W-:-:S04]  /*7640*/  IMAD.MOV.U32 R13, RZ, RZ, 0x0 ;  /* 0x00000000ff0d7424 */ /* 0x000fc800078e00ff */
[----:B------:R-:W-:Y:S05]  /*7650*/  RET.REL.NODEC R12 `(_Z12checkGeneralPiS_PxiiiiiddfPf) ;  /* 0xffffff880c687950 */ /* 0x000fea0003c3ffff */
        .weak           $__internal_2_$__cuda_sm3x_div_rn_noftz_f32_slowpath
        .type           $__internal_2_$__cuda_sm3x_div_rn_noftz_f32_slowpath,@function
        .size           $__internal_2_$__cuda_sm3x_div_rn_noftz_f32_slowpath,($_Z12checkGeneralPiS_PxiiiiiddfPf$__internal_accurate_pow - $__internal_2_$__cuda_sm3x_div_rn_noftz_f32_slowpath)
$__internal_2_$__cuda_sm3x_div_rn_noftz_f32_slowpath:
[--C-:B------:R-:W-:Y:S01]  /*7660*/  SHF.R.U32.HI R8, RZ, 0x17, R6.reuse ;  /* 0x00000017ff087819 */ /* 0x100fe20000011606 */
[----:B------:R-:W-:Y:S04]  /*7670*/  BSSY.RECONVERGENT B1, `(.L_x_98) ;  /* 0x000005c000017945 */ /* 0x000fe80003800200 */
[----:B------:R-:W-:Y:S01]  /*7680*/  BSSY.RELIABLE B2, `(.L_x_99) ;  /* 0x000001a000027945 */ /* 0x000fe20003800100 */
[----:B------:R-:W-:Y:S01]  /*7690*/  LOP3.LUT R15, R8, 0xff, RZ, 0xc0, !PT ;  /* 0x000000ff080f7812 */ /* 0x000fe200078ec0ff */
[----:B------:R-:W-:-:S04]  /*76a0*/  IMAD.MOV.U32 R8, RZ, RZ, R6 ;  /* 0x000000ffff087224 */ /* 0x000fc800078e0006 */
[----:B------:R-:W-:-:S05]  /*76b0*/  VIADD R12, R15, 0xffffffff ;  /* 0xffffffff0f0c7836 */ /* 0x000fca0000000000 */
[----:B------:R-:W-:-:S13]  /*76c0*/  ISETP.GT.U32.OR P0, PT, R12, 0xfd, !PT ;  /* 0x000000fd0c00780c */ /* 0x000fda0007f04470 */
[----:B------:R-:W-:Y:S01]  /*76d0*/  @!P0 IMAD.MOV.U32 R10, RZ, RZ, RZ ;  /* 0x000000ffff0a8224 */ /* 0x000fe200078e00ff */
[----:B------:R-:W-:Y:S06]  /*76e0*/  @!P0 BRA `(.L_x_100) ;  /* 0x00000000004c8947 */ /* 0x000fec0003800000 */
[----:B------:R-:W-:-:S13]  /*76f0*/  FSETP.GTU.FTZ.AND P0, PT, |R6|, +INF , PT ;  /* 0x7f8000000600780b */ /* 0x000fda0003f1c200 */
[----:B------:R-:W-:Y:S05]  /*7700*/  @P0 BREAK.RELIABLE B2 ;  /* 0x0000000000020942 */ /* 0x000fea0003800100 */
[----:B------:R-:W-:Y:S05]  /*7710*/  @P0 BRA `(.L_x_101) ;  /* 0x0000000400400947 */ /* 0x000fea0003800000 */
[----:B------:R-:W-:-:S05]  /*7720*/  IMAD.MOV.U32 R11, RZ, RZ, 0x43340000 ;  /* 0x43340000ff0b7424 */ /* 0x000fca00078e00ff */
[----:B------:R-:W-:-:S13]  /*7730*/  LOP3.LUT P0, RZ, R11, 0x7fffffff, R8, 0xc8, !PT ;  /* 0x7fffffff0bff7812 */ /* 0x000fda000780c808 */
[----:B------:R-:W-:Y:S05]  /*7740*/  @!P0 BREAK.RELIABLE B2 ;  /* 0x0000000000028942 */ /* 0x000fea0003800100 */
[----:B------:R-:W-:Y:S05]  /*7750*/  @!P0 BRA `(.L_x_102) ;  /* 0x0000000400288947 */ /* 0x000fea0003800000 */
[----:B------:R-:W-:-:S13]  /*7760*/  LOP3.LUT P0, RZ, R8, 0x7fffffff, RZ, 0xc0, !PT ;  /* 0x7fffffff08ff7812 */ /* 0x000fda000780c0ff */
[----:B------:R-:W-:Y:S05]  /*7770*/  @!P0 BREAK.RELIABLE B2 ;  /* 0x0000000000028942 */ /* 0x000fea0003800100 */
[----:B------:R-:W-:Y:S05]  /*7780*/  @!P0 BRA `(.L_x_103) ;  /* 0x0000000400148947 */ /* 0x000fea0003800000 */
[----:B------:R-:W-:Y:S02]  /*7790*/  FSETP.NEU.FTZ.AND P1, PT, |R6|, +INF , PT ;  /* 0x7f8000000600780b */ /* 0x000fe40003f3d200 */
[----:B------:R-:W-:-:S04]  /*77a0*/  LOP3.LUT P0, RZ, R11, 0x7fffffff, RZ, 0xc0, !PT ;  /* 0x7fffffff0bff7812 */ /* 0x000fc8000780c0ff */
[----:B------:R-:W-:-:S13]  /*77b0*/  PLOP3.LUT P0, PT, P1, P0, PT, 0x2f, 0xf2 ;  /* 0x0000000000f2781c */ /* 0x000fda0000f00577 */
[----:B------:R-:W-:Y:S05]  /*77c0*/  @P0 BREAK.RELIABLE B2 ;  /* 0x0000000000020942 */ /* 0x000fea0003800100 */
[----:B------:R-:W-:Y:S05]  /*77d0*/  @P0 BRA `(.L_x_104) ;  /* 0x0000000000f40947 */ /* 0x000fea0003800000 */
[----:B------:R-:W-:-:S13]  /*77e0*/  ISETP.GE.AND P0, PT, R12, RZ, PT ;  /* 0x000000ff0c00720c */ /* 0x000fda0003f06270 */
[----:B------:R-:W-:Y:S02]  /*77f0*/  @P0 IMAD.MOV.U32 R10, RZ, RZ, RZ ;  /* 0x000000ffff0a0224 */ /* 0x000fe400078e00ff */
[----:B------:R-:W-:Y:S01]  /*7800*/  @!P0 FFMA R8, R6, 1.84467440737095516160e+19, RZ ;  /* 0x5f80000006088823 */ /* 0x000fe200000000ff */
[----:B------:R-:W-:-:S07]  /*7810*/  @!P0 IMAD.MOV.U32 R10, RZ, RZ, -0x40 ;  /* 0xffffffc0ff0a8424 */ /* 0x000fce00078e00ff */
.L_x_100:
[----:B------:R-:W-:Y:S05]  /*7820*/  BSYNC.RELIABLE B2 ;  /* 0x0000000000027941 */ /* 0x000fea0003800100 */
.L_x_99:
[----:B------:R-:W-:Y:S01]  /*7830*/  UMOV UR4, 0x43340000 ;  /* 0x4334000000047882 */ /* 0x000fe20000000000 */
[----:B------:R-:W-:Y:S01]  /*7840*/  VIADD R11, R15, 0xffffff81 ;  /* 0xffffff810f0b7836 */ /* 0x000fe20000000000 */
[----:B------:R-:W-:Y:S01]  /*7850*/  UIADD3 UR4, UPT, UPT, UR4, -0x3800000, URZ ;  /* 0xfc80000004047890 */ /* 0x000fe2000fffe0ff */
[----:B------:R-:W-:Y:S02]  /*7860*/  BSSY.RECONVERGENT B2, `(.L_x_105) ;  /* 0x0000033000027945 */ /* 0x000fe40003800200 */
[----:B------:R-:W-:Y:S01]  /*7870*/  IMAD R6, R11, -0x800000, R8 ;  /* 0xff8000000b067824 */ /* 0x000fe200078e0208 */
[----:B------:R-:W-:Y:S02]  /*7880*/  IADD3 R11, PT, PT, R10, -0x7, R11 ;  /* 0xfffffff90a0b7810 */ /* 0x000fe40007ffe00b */
[----:B------:R-:W-:-:S03]  /*7890*/  FADD.FTZ R13, -RZ, -UR4 ;  /* 0x80000004ff0d7e21 */ /* 0x000fc60008010100 */
[----:B------:R-:W0:Y:S02]  /*78a0*/  MUFU.RCP R12, UR4 ;  /* 0x00000004000c7d08 */ /* 0x000e240008001000 */
[----:B0-----:R-:W-:-:S04]  /*78b0*/  FFMA R15, R12, R13, 1 ;  /* 0x3f8000000c0f7423 */ /* 0x001fc8000000000d */
[----:B------:R-:W-:-:S04]  /*78c0*/  FFMA R15, R12, R15, R12 ;  /* 0x0000000f0c0f7223 */ /* 0x000fc8000000000c */
[----:B------:R-:W-:-:S04]  /*78d0*/  FFMA R8, R6, R15, RZ ;  /* 0x0000000f06087223 */ /* 0x000fc800000000ff */
[----:B------:R-:W-:-:S04]  /*78e0*/  FFMA R12, R13, R8, R6 ;  /* 0x000000080d0c7223 */ /* 0x000fc80000000006 */
[----:B------:R-:W-:-:S04]  /*78f0*/  FFMA R12, R15, R12, R8 ;  /* 0x0000000c0f0c7223 */ /* 0x000fc80000000008 */
[----:B------:R-:W-:-:S04]  /*7900*/  FFMA R13, R13, R12, R6 ;  /* 0x0000000c0d0d7223 */ /* 0x000fc80000000006 */
[----:B------:R-:W-:-:S05]  /*7910*/  FFMA R8, R15, R13, R12 ;  /* 0x0000000d0f087223 */ /* 0x000fca000000000c */
[----:B------:R-:W-:-:S04]  /*7920*/  SHF.R.U32.HI R6, RZ, 0x17, R8 ;  /* 0x00000017ff067819 */ /* 0x000fc80000011608 */
[----:B------:R-:W-:-:S05]  /*7930*/  LOP3.LUT R6, R6, 0xff, RZ, 0xc0, !PT ;  /* 0x000000ff06067812 */ /* 0x000fca00078ec0ff */
[----:B------:R-:W-:-:S04]  /*7940*/  IMAD.IADD R16, R6, 0x1, R11 ;  /* 0x0000000106107824 */ /* 0x000fc800078e020b */
[----:B------:R-:W-:-:S05]  /*7950*/  VIADD R6, R16, 0xffffffff ;  /* 0xffffffff10067836 */ /* 0x000fca0000000000 */
[----:B------:R-:W-:-:S13]  /*7960*/  ISETP.GE.U32.AND P0, PT, R6, 0xfe, PT ;  /* 0x000000fe0600780c */ /* 0x000fda0003f06070 */
[----:B------:R-:W-:Y:S05]  /*7970*/  @!P0 BRA `(.L_x_106) ;  /* 0x0000000000808947 */ /* 0x000fea0003800000 */
[----:B------:R-:W-:-:S13]  /*7980*/  ISETP.GT.AND P0, PT, R16, 0xfe, PT ;  /* 0x000000fe1000780c */ /* 0x000fda0003f04270 */
[----:B------:R-:W-:Y:S05]  /*7990*/  @P0 BRA `(.L_x_107) ;  /* 0x00000000006c0947 */ /* 0x000fea0003800000 */
[----:B------:R-:W-:-:S13]  /*79a0*/  ISETP.GE.AND P0, PT, R16, 0x1, PT ;  /* 0x000000011000780c */ /* 0x000fda0003f06270 */
[----:B------:R-:W-:Y:S05]  /*79b0*/  @P0 BRA `(.L_x_108) ;  /* 0x0000000000740947 */ /* 0x000fea0003800000 */
[----:B------:R-:W-:Y:S02]  /*79c0*/  ISETP.GE.AND P0, PT, R16, -0x18, PT ;  /* 0xffffffe81000780c */ /* 0x000fe40003f06270 */
[----:B------:R-:W-:-:S11]  /*79d0*/  LOP3.LUT R8, R8, 0x80000000, RZ, 0xc0, !PT ;  /* 0x8000000008087812 */ /* 0x000fd600078ec0ff */
[----:B------:R-:W-:Y:S05]  /*79e0*/  @!P0 BRA `(.L_x_108) ;  /* 0x0000000000688947 */ /* 0x000fea0003800000 */
[CCC-:B------:R-:W-:Y:S01]  /*79f0*/  FFMA.RZ R6, R15.reuse, R13.reuse, R12.reuse ;  /* 0x0000000d0f067223 */ /* 0x1c0fe2000000c00c */
[C---:B------:R-:W-:Y:S01]  /*7a00*/  VIADD R11, R16.reuse, 0x20 ;  /* 0x00000020100b7836 */ /* 0x040fe20000000000 */
[C---:B------:R-:W-:Y:S02]  /*7a10*/  ISETP.NE.AND P2, PT, R16.reuse, RZ, PT ;  /* 0x000000ff1000720c */ /* 0x040fe40003f45270 */
[----:B------:R-:W-:Y:S02]  /*7a20*/  ISETP.NE.AND P1, PT, R16, RZ, PT ;  /* 0x000000ff1000720c */ /* 0x000fe40003f25270 */
[----:B------:R-:W-:Y:S01]  /*7a30*/  LOP3.LUT R10, R6, 0x7fffff, RZ, 0xc0, !PT ;  /* 0x007fffff060a7812 */ /* 0x000fe200078ec0ff */
[CCC-:B------:R-:W-:Y:S01]  /*7a40*/  FFMA.RP R6, R15.reuse, R13.reuse, R12.reuse ;  /* 0x0000000d0f067223 */ /* 0x1c0fe2000000800c */
[----:B------:R-:W-:Y:S01]  /*7a50*/  FFMA.RM R15, R15, R13, R12 ;  /* 0x0000000d0f0f7223 */ /* 0x000fe2000000400c */
[----:B------:R-:W-:Y:S01]  /*7a60*/  IMAD.MOV R13, RZ, RZ, -R16 ;  /* 0x000000ffff0d7224 */ /* 0x000fe200078e0a10 */
[----:B------:R-:W-:-:S03]  /*7a70*/  LOP3.LUT R10, R10, 0x800000, RZ, 0xfc, !PT ;  /* 0x008000000a0a7812 */ /* 0x000fc600078efcff */
[----:B------:R-:W-:Y:S02]  /*7a80*/  FSETP.NEU.FTZ.AND P0, PT, R6, R15, PT ;  /* 0x0000000f0600720b */ /* 0x000fe40003f1d000 */
[----:B------:R-:W-:Y:S02]  /*7a90*/  SHF.L.U32 R11, R10, R11, RZ ;  /* 0x0000000b0a0b7219 */ /* 0x000fe400000006ff */
[----:B------:R-:W-:Y:S02]  /*7aa0*/  SEL R13, R13, RZ, P2 ;  /* 0x000000ff0d0d7207 */ /* 0x000fe40001000000 */
[----:B------:R-:W-:Y:S02]  /*7ab0*/  ISETP.NE.AND P1, PT, R11, RZ, P1 ;  /* 0x000000ff0b00720c */ /* 0x000fe40000f25270 */
[----:B------:R-:W-:Y:S02]  /*7ac0*/  SHF.R.U32.HI R13, RZ, R13, R10 ;  /* 0x0000000dff0d7219 */ /* 0x000fe4000001160a */
[----:B------:R-:W-:-:S02]  /*7ad0*/  PLOP3.LUT P0, PT, P0, P1, PT, 0xf8, 0x8f ;  /* 0x00000000008f781c */ /* 0x000fc40000703f70 */
[----:B------:R-:W-:Y:S02]  /*7ae0*/  SHF.R.U32.HI R11, RZ, 0x1, R13 ;  /* 0x00000001ff0b7819 */ /* 0x000fe4000001160d */
[----:B------:R-:W-:-:S04]  /*7af0*/  SEL R6, RZ, 0x1, !P0 ;  /* 0x00000001ff067807 */ /* 0x000fc80004000000 */
[----:B------:R-:W-:-:S04]  /*7b00*/  LOP3.LUT R6, R6, 0x1, R11, 0xf8, !PT ;  /* 0x0000000106067812 */ /* 0x000fc800078ef80b */
[----:B------:R-:W-:-:S05]  /*7b10*/  LOP3.LUT R6, R6, R13, RZ, 0xc0, !PT ;  /* 0x0000000d06067212 */ /* 0x000fca00078ec0ff */
[----:B------:R-:W-:-:S05]  /*7b20*/  IMAD.IADD R11, R11, 0x1, R6 ;  /* 0x000000010b0b7824 */ /* 0x000fca00078e0206 */
[----:B------:R-:W-:Y:S01]  /*7b30*/  LOP3.LUT R8, R11, R8, RZ, 0xfc, !PT ;  /* 0x000000080b087212 */ /* 0x000fe200078efcff */
[----:B------:R-:W-:Y:S06]  /*7b40*/  BRA `(.L_x_108) ;  /* 0x0000000000107947 */ /* 0x000fec0003800000 */
.L_x_107:
[----:B------:R-:W-:-:S04]  /*7b50*/  LOP3.LUT R8, R8, 0x80000000, RZ, 0xc0, !PT ;  /* 0x8000000008087812 */ /* 0x000fc800078ec0ff */
[----:B------:R-:W-:Y:S01]  /*7b60*/  LOP3.LUT R8, R8, 0x7f800000, RZ, 0xfc, !PT ;  /* 0x7f80000008087812 */ /* 0x000fe200078efcff */
[----:B------:R-:W-:Y:S06]  /*7b70*/  BRA `(.L_x_108) ;  /* 0x0000000000047947 */ /* 0x000fec0003800000 */
.L_x_106:
[----:B------:R-:W-:-:S07]  /*7b80*/  IMAD R8, R11, 0x800000, R8 ;  /* 0x008000000b087824 */ /* 0x000fce00078e0208 */
.L_x_108:
[----:B------:R-:W-:Y:S05]  /*7b90*/  BSYNC.RECONVERGENT B2 ;  /* 0x0000000000027941 */ /* 0x000fea0003800200 */
.L_x_105:
[----:B------:R-:W-:Y:S05]  /*7ba0*/  BRA `(.L_x_109) ;  /* 0x0000000000207947 */ /* 0x000fea0003800000 */
.L_x_104:
[----:B------:R-:W-:-:S04]  /*7bb0*/  LOP3.LUT R8, R11, 0x80000000, R8, 0x48, !PT ;  /* 0x800000000b087812 */ /* 0x000fc800078e4808 */
[----:B------:R-:W-:Y:S01]  /*7bc0*/  LOP3.LUT R8, R8, 0x7f800000, RZ, 0xfc, !PT ;  /* 0x7f80000008087812 */ /* 0x000fe200078efcff */
[----:B------:R-:W-:Y:S06]  /*7bd0*/  BRA `(.L_x_109) ;  /* 0x0000000000147947 */ /* 0x000fec0003800000 */
.L_x_103:
[----:B------:R-:W-:Y:S01]  /*7be0*/  LOP3.LUT R8, R11, 0x80000000, R8, 0x48, !PT ;  /* 0x800000000b087812 */ /* 0x000fe200078e4808 */
[----:B------:R-:W-:Y:S06]  /*7bf0*/  BRA `(.L_x_109) ;  /* 0x00000000000c7947 */ /* 0x000fec0003800000 */
.L_x_102:
[----:B------:R-:W0:Y:S01]  /*7c00*/  MUFU.RSQ R8, -QNAN ;  /* 0xffc0000000087908 */ /* 0x000e220000001400 */
[----:B------:R-:W-:Y:S05]  /*7c10*/  BRA `(.L_x_109) ;  /* 0x0000000000047947 */ /* 0x000fea0003800000 */
.L_x_101:
[----:B------:R-:W-:-:S07]  /*7c20*/  FADD.FTZ R8, R6, 180 ;  /* 0x4334000006087421 */ /* 0x000fce0000010000 */
.L_x_109:
[----:B------:R-:W-:Y:S05]  /*7c30*/  BSYNC.RECONVERGENT B1 ;  /* 0x0000000000017941 */ /* 0x000fea0003800200 */
.L_x_98:
[----:B------:R-:W-:Y:S02]  /*7c40*/  IMAD.MOV.U32 R10, RZ, RZ, R14 ;  /* 0x000000ffff0a7224 */ /* 0x000fe400078e000e */
[----:B------:R-:W-:-:S04]  /*7c50*/  IMAD.MOV.U32 R11, RZ, RZ, 0x0 ;  /* 0x00000000ff0b7424 */ /* 0x000fc800078e00ff */
[----:B0-----:R-:W-:Y:S05]  /*7c60*/  RET.REL.NODEC R10 `(_Z12checkGeneralPiS_PxiiiiiddfPf) ;  /* 0xffffff800ae47950 */ /* 0x001fea0003c3ffff */
        .type           $_Z12checkGeneralPiS_PxiiiiiddfPf$__internal_accurate_pow,@function
        .size           $_Z12checkGeneralPiS_PxiiiiiddfPf$__internal_accurate_pow,(.L_x_115 - $_Z12checkGeneralPiS_PxiiiiiddfPf$__internal_accurate_pow)
$_Z12checkGeneralPiS_PxiiiiiddfPf$__internal_accurate_pow:
[----:B------:R-:W-:Y:S01]  /*7c70*/  ISETP.GT.U32.AND P0, PT, R45, 0xfffff, PT ;  /* 0x000fffff2d00780c */ /* 0x000fe20003f04070 */
[--C-:B------:R-:W-:Y:S01]  /*7c80*/  IMAD.MOV.U32 R19, RZ, RZ, R45.reuse ;  /* 0x000000ffff137224 */ /* 0x100fe200078e002d */
[----:B------:R-:W-:Y:S01]  /*7c90*/  UMOV UR4, 0x7d2cafe2 ;  /* 0x7d2cafe200047882 */ /* 0x000fe20000000000 */
[----:B------:R-:W-:Y:S01]  /*7ca0*/  UMOV UR5, 0x3eb0f5ff ;  /* 0x3eb0f5ff00057882 */ /* 0x000fe20000000000 */
[----:B------:R-:W-:Y:S01]  /*7cb0*/  SHF.R.U32.HI R45, RZ, 0x14, R45 ;  /* 0x00000014ff2d7819 */ /* 0x000fe2000001162d */
[----:B------:R-:W-:Y:S01]  /*7cc0*/  UMOV UR14, 0x3b39803f ;  /* 0x3b39803f000e7882 */ /* 0x000fe20000000000 */
[----:B------:R-:W-:-:S07]  /*7cd0*/  UMOV UR15, 0x3c7abc9e ;  /* 0x3c7abc9e000f7882 */ /* 0x000fce0000000000 */
[----:B------:R-:W-:-:S10]  /*7ce0*/  @!P0 DMUL R28, R18, 1.80143985094819840000e+16 ;  /* 0x43500000121c8828 */ /* 0x000fd40000000000 */
[----:B------:R-:W-:Y:S01]  /*7cf0*/  @!P0 IMAD.MOV.U32 R19, RZ, RZ, R29 ;  /* 0x000000ffff138224 */ /* 0x000fe200078e001d */
[----:B------:R-:W-:Y:S01]  /*7d00*/  @!P0 LEA.HI R45, R29, 0xffffffca, RZ, 0xc ;  /* 0xffffffca1d2d8811 */ /* 0x000fe200078f60ff */
[----:B------:R-:W-:-:S03]  /*7d10*/  @!P0 IMAD.MOV.U32 R18, RZ, RZ, R28 ;  /* 0x000000ffff128224 */ /* 0x000fc600078e001c */
[----:B------:R-:W-:Y:S01]  /*7d20*/  LOP3.LUT R19, R19, 0x800fffff, RZ, 0xc0, !PT ;  /* 0x800fffff13137812 */ /* 0x000fe200078ec0ff */
[----:B------:R-:W-:Y:S02]  /*7d30*/  IMAD.MOV.U32 R24, RZ, RZ, R18 ;  /* 0x000000ffff187224 */ /* 0x000fe400078e0012 */
[----:B------:R-:W-:Y:S01]  /*7d40*/  IMAD.MOV.U32 R18, RZ, RZ, RZ ;  /* 0x000000ffff127224 */ /* 0x000fe200078e00ff */
[----:B------:R-:W-:-:S04]  /*7d50*/  LOP3.LUT R25, R19, 0x3ff00000, RZ, 0xfc, !PT ;  /* 0x3ff0000013197812 */ /* 0x000fc800078efcff */
[----:B------:R-:W-:-:S13]  /*7d60*/  ISETP.GE.U32.AND P1, PT, R25, 0x3ff6a09f, PT ;  /* 0x3ff6a09f1900780c */ /* 0x000fda0003f26070 */
[----:B------:R-:W-:-:S04]  /*7d70*/  @P1 VIADD R19, R25, 0xfff00000 ;  /* 0xfff0000019131836 */ /* 0x000fc80000000000 */
[----:B------:R-:W-:-:S06]  /*7d80*/  @P1 IMAD.MOV.U32 R25, RZ, RZ, R19 ;  /* 0x000000ffff191224 */ /* 0x000fcc00078e0013 */
[C---:B------:R-:W-:Y:S02]  /*7d90*/  DADD R26, R24.reuse, 1 ;  /* 0x3ff00000181a7429 */ /* 0x040fe40000000000 */
[----:B------:R-:W-:-:S04]  /*7da0*/  DADD R24, R24, -1 ;  /* 0xbff0000018187429 */ /* 0x000fc80000000000 */
[----:B------:R-:W0:Y:S02]  /*7db0*/  MUFU.RCP64H R19, R27 ;  /* 0x0000001b00137308 */ /* 0x000e240000001800 */
[----:B0-----:R-:W-:-:S08]  /*7dc0*/  DFMA R22, -R26, R18, 1 ;  /* 0x3ff000001a16742b */ /* 0x001fd00000000112 */
[----:B------:R-:W-:-:S08]  /*7dd0*/  DFMA R22, R22, R22, R22 ;  /* 0x000000161616722b */ /* 0x000fd00000000016 */
[----:B------:R-:W-:-:S08]  /*7de0*/  DFMA R22, R18, R22, R18 ;  /* 0x000000161216722b */ /* 0x000fd00000000012 */
[----:B------:R-:W-:-:S08]  /*7df0*/  DMUL R18, R24, R22 ;  /* 0x0000001618127228 */ /* 0x000fd00000000000 */
[----:B------:R-:W-:-:S08]  /*7e00*/  DFMA R18, R24, R22, R18 ;  /* 0x000000161812722b */ /* 0x000fd00000000012 */
[----:B------:R-:W-:Y:S02]  /*7e10*/  DADD R20, R24, -R18 ;  /* 0x0000000018147229 */ /* 0x000fe40000000812 */
[----:B------:R-:W-:-:S06]  /*7e20*/  DMUL R26, R18, R18 ;  /* 0x00000012121a7228 */ /* 0x000fcc0000000000 */
[----:B------:R-:W-:-:S08]  /*7e30*/  DADD R20, R20, R20 ;  /* 0x0000000014147229 */ /* 0x000fd00000000014 */
[----:B------:R-:W-:Y:S01]  /*7e40*/  DFMA R20, R24, -R18, R20 ;  /* 0x800000121814722b */ /* 0x000fe20000000014 */
[----:B------:R-:W-:Y:S02]  /*7e50*/  IMAD.MOV.U32 R24, RZ, RZ, 0x41ad3b5a ;  /* 0x41ad3b5aff187424 */ /* 0x000fe400078e00ff */
[----:B------:R-:W-:-:S05]  /*7e60*/  IMAD.MOV.U32 R25, RZ, RZ, 0x3ed0f5d2 ;  /* 0x3ed0f5d2ff197424 */ /* 0x000fca00078e00ff */
[----:B------:R-:W-:Y:S02]  /*7e70*/  DMUL R20, R22, R20 ;  /* 0x0000001416147228 */ /* 0x000fe40000000000 */
[----:B------:R-:W-:Y:S01]  /*7e80*/  DFMA R24, R26, UR4, R24 ;  /* 0x000000041a187c2b */ /* 0x000fe20008000018 */
[----:B------:R-:W-:Y:S01]  /*7e90*/  UMOV UR4, 0x75488a3f ;  /* 0x75488a3f00047882 */ /* 0x000fe20000000000 */
[----:B------:R-:W-:-:S06]  /*7ea0*/  UMOV UR5, 0x3ef3b20a ;  /* 0x3ef3b20a00057882 */ /* 0x000fcc0000000000 */
[----:B------:R-:W-:Y:S01]  /*7eb0*/  DFMA R24, R26, R24, UR4 ;  /* 0x000000041a187e2b */ /* 0x000fe20008000018 */
        /* <DEDUP_REMOVED lines=14> */
[----:B------:R-:W-:-:S08]  /*7fa0*/  DFMA R22, R26, R24, UR4 ;  /* 0x000000041a167e2b */ /* 0x000fd00008000018 */
[----:B------:R-:W-:Y:S01]  /*7fb0*/  DADD R28, -R22, UR4 ;  /* 0x00000004161c7e29 */ /* 0x000fe20008000100 */
[----:B------:R-:W-:Y:S01]  /*7fc0*/  UMOV UR4, 0xb9e7b0 ;  /* 0x00b9e7b000047882 */ /* 0x000fe20000000000 */
[----:B------:R-:W-:-:S06]  /*7fd0*/  UMOV UR5, 0x3c46a4cb ;  /* 0x3c46a4cb00057882 */ /* 0x000fcc0000000000 */
[----:B------:R-:W-:Y:S02]  /*7fe0*/  DFMA R24, R26, R24, R28 ;  /* 0x000000181a18722b */ /* 0x000fe4000000001c */
[----:B------:R-:W-:Y:S01]  /*7ff0*/  DMUL R26, R18, R18 ;  /* 0x00000012121a7228 */ /* 0x000fe20000000000 */
[----:B------:R-:W-:Y:S02]  /*8000*/  VIADD R29, R21, 0x100000 ;  /* 0x00100000151d7836 */ /* 0x000fe40000000000 */
[----:B------:R-:W-:-:S03]  /*8010*/  IMAD.MOV.U32 R28, RZ, RZ, R20 ;  /* 0x000000ffff1c7224 */ /* 0x000fc600078e0014 */
[----:B------:R-:W-:Y:S01]  /*8020*/  DADD R24, R24, -UR4 ;  /* 0x8000000418187e29 */ /* 0x000fe20008000000 */
[----:B------:R-:W-:Y:S01]  /*8030*/  UMOV UR4, 0x80000000 ;  /* 0x8000000000047882 */ /* 0x000fe20000000000 */
[----:B------:R-:W-:Y:S01]  /*8040*/  DFMA R30, R18, R18, -R26 ;  /* 0x00000012121e722b */ /* 0x000fe2000000081a */
[----:B------:R-:W-:-:S07]  /*8050*/  UMOV UR5, 0x43300000 ;  /* 0x4330000000057882 */ /* 0x000fce0000000000 */
[C---:B------:R-:W-:Y:S02]  /*8060*/  DFMA R28, R18.reuse, R28, R30 ;  /* 0x0000001c121c722b */ /* 0x040fe4000000001e */
[----:B------:R-:W-:-:S08]  /*8070*/  DMUL R30, R18, R26 ;  /* 0x0000001a121e7228 */ /* 0x000fd00000000000 */
[----:B------:R-:W-:-:S08]  /*8080*/  DFMA R32, R18, R26, -R30 ;  /* 0x0000001a1220722b */ /* 0x000fd0000000081e */
[----:B------:R-:W-:Y:S02]  /*8090*/  DFMA R32, R20, R26, R32 ;  /* 0x0000001a1420722b */ /* 0x000fe40000000020 */
[----:B------:R-:W-:-:S06]  /*80a0*/  DADD R26, R22, R24 ;  /* 0x00000000161a7229 */ /* 0x000fcc0000000018 */
[----:B------:R-:W-:Y:S02]  /*80b0*/  DFMA R28, R18, R28, R32 ;  /* 0x0000001c121c722b */ /* 0x000fe40000000020 */
[----:B------:R-:W-:-:S08]  /*80c0*/  DADD R32, R22, -R26 ;  /* 0x0000000016207229 */ /* 0x000fd0000000081a */
[----:B------:R-:W-:Y:S02]  /*80d0*/  DADD R32, R24, R32 ;  /* 0x0000000018207229 */ /* 0x000fe40000000020 */
[----:B------:R-:W-:-:S08]  /*80e0*/  DMUL R24, R26, R30 ;  /* 0x0000001e1a187228 */ /* 0x000fd00000000000 */
[----:B------:R-:W-:-:S08]  /*80f0*/  DFMA R22, R26, R30, -R24 ;  /* 0x0000001e1a16722b */ /* 0x000fd00000000818 */
[----:B------:R-:W-:-:S08]  /*8100*/  DFMA R22, R26, R28, R22 ;  /* 0x0000001c1a16722b */ /* 0x000fd00000000016 */
[----:B------:R-:W-:-:S08]  /*8110*/  DFMA R32, R32, R30, R22 ;  /* 0x0000001e2020722b */ /* 0x000fd00000000016 */
[----:B------:R-:W-:-:S08]  /*8120*/  DADD R26, R24, R32 ;  /* 0x00000000181a7229 */ /* 0x000fd00000000020 */
[--C-:B------:R-:W-:Y:S02]  /*8130*/  DADD R22, R18, R26.reuse ;  /* 0x0000000012167229 */ /* 0x100fe4000000001a */
[----:B------:R-:W-:-:S06]  /*8140*/  DADD R24, R24, -R26 ;  /* 0x0000000018187229 */ /* 0x000fcc000000081a */
[----:B------:R-:W-:Y:S02]  /*8150*/  DADD R18, R18, -R22 ;  /* 0x0000000012127229 */ /* 0x000fe40000000816 */
[----:B------:R-:W-:-:S06]  /*8160*/  DADD R24, R32, R24 ;  /* 0x0000000020187229 */ /* 0x000fcc0000000018 */
[----:B------:R-:W-:-:S08]  /*8170*/  DADD R18, R26, R18 ;  /* 0x000000001a127229 */ /* 0x000fd00000000012 */
[----:B------:R-:W-:Y:S01]  /*8180*/  DADD R18, R24, R18 ;  /* 0x0000000018127229 */ /* 0x000fe20000000012 */
[C---:B------:R-:W-:Y:S02]  /*8190*/  VIADD R24, R45.reuse, 0xfffffc01 ;  /* 0xfffffc012d187836 */ /* 0x040fe40000000000 */
[----:B------:R-:W-:-:S05]  /*81a0*/  @P1 VIADD R24, R45, 0xfffffc02 ;  /* 0xfffffc022d181836 */ /* 0x000fca0000000000 */
[----:B------:R-:W-:Y:S01]  /*81b0*/  DADD R26, R20, R18 ;  /* 0x00000000141a7229 */ /* 0x000fe20000000012 */
[----:B------:R-:W-:Y:S01]  /*81c0*/  LOP3.LUT R20, R24, 0x80000000, RZ, 0x3c, !PT ;  /* 0x8000000018147812 */ /* 0x000fe200078e3cff */
[----:B------:R-:W-:-:S06]  /*81d0*/  IMAD.MOV.U32 R21, RZ, RZ, 0x43300000 ;  /* 0x43300000ff157424 */ /* 0x000fcc00078e00ff */
[----:B------:R-:W-:Y:S02]  /*81e0*/  DADD R24, R22, R26 ;  /* 0x0000000016187229 */ /* 0x000fe4000000001a */
[----:B------:R-:W-:Y:S01]  /*81f0*/  DADD R20, R20, -UR4 ;  /* 0x8000000414147e29 */ /* 0x000fe20008000000 */
[----:B------:R-:W-:Y:S01]  /*8200*/  UMOV UR4, 0xfefa39ef ;  /* 0xfefa39ef00047882 */ /* 0x000fe20000000000 */
[----:B------:R-:W-:-:S04]  /*8210*/  UMOV UR5, 0x3fe62e42 ;  /* 0x3fe62e4200057882 */ /* 0x000fc80000000000 */
[--C-:B------:R-:W-:Y:S02]  /*8220*/  DADD R28, R22, -R24.reuse ;  /* 0x00000000161c7229 */ /* 0x100fe40000000818 */
[----:B------:R-:W-:-:S06]  /*8230*/  DFMA R18, R20, UR4, R24 ;  /* 0x0000000414127c2b */ /* 0x000fcc0008000018 */
[----:B------:R-:W-:Y:S02]  /*8240*/  DADD R28, R26, R28 ;  /* 0x000000001a1c7229 */ /* 0x000fe4000000001c */
[----:B------:R-:W-:-:S08]  /*8250*/  DFMA R22, R20, -UR4, R18 ;  /* 0x8000000414167c2b */ /* 0x000fd00008000012 */
[----:B------:R-:W-:-:S08]  /*8260*/  DADD R22, -R24, R22 ;  /* 0x0000000018167229 */ /* 0x000fd00000000116 */
[----:B------:R-:W-:-:S08]  /*8270*/  DADD R22, R28, -R22 ;  /* 0x000000001c167229 */ /* 0x000fd00000000816 */
[----:B------:R-:W-:-:S08]  /*8280*/  DFMA R22, R20, UR14, R22 ;  /* 0x0000000e14167c2b */ /* 0x000fd00008000016 */
[----:B------:R-:W-:-:S08]  /*8290*/  DADD R20, R18, R22 ;  /* 0x0000000012147229 */ /* 0x000fd00000000016 */
[----:B------:R-:W-:Y:S02]  /*82a0*/  DADD R18, R18, -R20 ;  /* 0x0000000012127229 */ /* 0x000fe40000000814 */
[----:B------:R-:W-:-:S06]  /*82b0*/  DMUL R28, R20, 2 ;  /* 0x40000000141c7828 */ /* 0x000fcc0000000000 */
[----:B------:R-:W-:Y:S02]  /*82c0*/  DADD R18, R22, R18 ;  /* 0x0000000016127229 */ /* 0x000fe40000000012 */
[----:B------:R-:W-:-:S08]  /*82d0*/  DFMA R26, R20, 2, -R28 ;  /* 0x40000000141a782b */ /* 0x000fd0000000081c */
[----:B------:R-:W-:Y:S01]  /*82e0*/  DFMA R26, R18, 2, R26 ;  /* 0x40000000121a782b */ /* 0x000fe2000000001a */
[----:B------:R-:W-:Y:S02]  /*82f0*/  IMAD.MOV.U32 R18, RZ, RZ, 0x652b82fe ;  /* 0x652b82feff127424 */ /* 0x000fe400078e00ff */
[----:B------:R-:W-:-:S05]  /*8300*/  IMAD.MOV.U32 R19, RZ, RZ, 0x3ff71547 ;  /* 0x3ff71547ff137424 */ /* 0x000fca00078e00ff */
[----:B------:R-:W-:-:S08]  /*8310*/  DADD R20, R28, R26 ;  /* 0x000000001c147229 */ /* 0x000fd0000000001a */
[----:B------:R-:W-:Y:S02]  /*8320*/  DFMA R18, R20, R18, 6.75539944105574400000e+15 ;  /* 0x433800001412742b */ /* 0x000fe40000000012 */
[----:B------:R-:W-:Y:S01]  /*8330*/  FSETP.GEU.AND P0, PT, |R21|, 4.1917929649353027344, PT ;  /* 0x4086232b1500780b */ /* 0x000fe20003f0e200 */
[----:B------:R-:W-:-:S05]  /*8340*/  DADD R28, R28, -R20 ;  /* 0x000000001c1c7229 */ /* 0x000fca0000000814 */
[----:B------:R-:W-:-:S03]  /*8350*/  DADD R22, R18, -6.75539944105574400000e+15 ;  /* 0xc338000012167429 */ /* 0x000fc60000000000 */
[----:B------:R-:W-:-:S05]  /*8360*/  DADD R26, R26, R28 ;  /* 0x000000001a1a7229 */ /* 0x000fca000000001c */
[----:B------:R-:W-:Y:S01]  /*8370*/  DFMA R24, R22, -UR4, R20 ;  /* 0x8000000416187c2b */ /* 0x000fe20008000014 */
[----:B------:R-:W-:Y:S01]  /*8380*/  UMOV UR4, 0x3b39803f ;  /* 0x3b39803f00047882 */ /* 0x000fe20000000000 */
[----:B------:R-:W-:-:S06]  /*8390*/  UMOV UR5, 0x3c7abc9e ;  /* 0x3c7abc9e00057882 */ /* 0x000fcc0000000000 */
[----:B------:R-:W-:Y:S01]  /*83a0*/  DFMA R24, R22, -UR4, R24 ;  /* 0x8000000416187c2b */ /* 0x000fe20008000018 */
[----:B------:R-:W-:Y:S01]  /*83b0*/  UMOV UR4, 0x69ce2bdf ;  /* 0x69ce2bdf00047882 */ /* 0x000fe20000000000 */
[----:B------:R-:W-:Y:S01]  /*83c0*/  IMAD.MOV.U32 R22, RZ, RZ, -0x35dec16 ;  /* 0xfca213eaff167424 */ /* 0x000fe200078e00ff */
[----:B------:R-:W-:Y:S01]  /*83d0*/  UMOV UR5, 0x3e5ade15 ;  /* 0x3e5ade1500057882 */ /* 0x000fe20000000000 */
[----:B------:R-:W-:-:S06]  /*83e0*/  IMAD.MOV.U32 R23, RZ, RZ, 0x3e928af3 ;  /* 0x3e928af3ff177424 */ /* 0x000fcc00078e00ff */
        /* <DEDUP_REMOVED lines=25> */
[----:B------:R-:W-:-:S08]  /*8580*/  DFMA R22, R24, R22, 1 ;  /* 0x3ff000001816742b */ /* 0x000fd00000000016 */
[----:B------:R-:W-:-:S10]  /*8590*/  DFMA R22, R24, R22, 1 ;  /* 0x3ff000001816742b */ /* 0x000fd40000000016 */
[----:B------:R-:W-:Y:S02]  /*85a0*/  IMAD R25, R18, 0x100000, R23 ;  /* 0x0010000012197824 */ /* 0x000fe400078e0217 */
[----:B------:R-:W-:Y:S01]  /*85b0*/  IMAD.MOV.U32 R24, RZ, RZ, R22 ;  /* 0x000000ffff187224 */ /* 0x000fe200078e0016 */
[----:B------:R-:W-:Y:S06]  /*85c0*/  @!P0 BRA `(.L_x_110) ;  /* 0x0000000000308947 */ /* 0x000fec0003800000 */
[----:B------:R-:W-:Y:S01]  /*85d0*/  FSETP.GEU.AND P1, PT, |R21|, 4.2275390625, PT ;  /* 0x408748001500780b */ /* 0x000fe20003f2e200 */
[C---:B------:R-:W-:Y:S02]  /*85e0*/  DADD R24, R20.reuse, +INF ;  /* 0x7ff0000014187429 */ /* 0x040fe40000000000 */
[----:B------:R-:W-:-:S08]  /*85f0*/  DSETP.GEU.AND P0, PT, R20, RZ, PT ;  /* 0x000000ff1400722a */ /* 0x000fd00003f0e000 */
[----:B------:R-:W-:Y:S02]  /*8600*/  FSEL R24, R24, RZ, P0 ;  /* 0x000000ff18187208 */ /* 0x000fe40000000000 */
[----:B------:R-:W-:Y:S02]  /*8610*/  @!P1 LEA.HI R19, R18, R18, RZ, 0x1 ;  /* 0x0000001212139211 */ /* 0x000fe400078f08ff */
[----:B------:R-:W-:Y:S02]  /*8620*/  FSEL R25, R25, RZ, P0 ;  /* 0x000000ff19197208 */ /* 0x000fe40000000000 */
[----:B------:R-:W-:-:S05]  /*8630*/  @!P1 SHF.R.S32.HI R19, RZ, 0x1, R19 ;  /* 0x00000001ff139819 */ /* 0x000fca0000011413 */
[----:B------:R-:W-:Y:S02]  /*8640*/  @!P1 IMAD.IADD R18, R18, 0x1, -R19 ;  /* 0x0000000112129824 */ /* 0x000fe400078e0a13 */
[----:B------:R-:W-:-:S03]  /*8650*/  @!P1 IMAD R23, R19, 0x100000, R23 ;  /* 0x0010000013179824 */ /* 0x000fc600078e0217 */
[----:B------:R-:W-:Y:S01]  /*8660*/  @!P1 LEA R19, R18, 0x3ff00000, 0x14 ;  /* 0x3ff0000012139811 */ /* 0x000fe200078ea0ff */
[----:B------:R-:W-:-:S06]  /*8670*/  @!P1 IMAD.MOV.U32 R18, RZ, RZ, RZ ;  /* 0x000000ffff129224 */ /* 0x000fcc00078e00ff */
[----:B------:R-:W-:-:S11]  /*8680*/  @!P1 DMUL R24, R22, R18 ;  /* 0x0000001216189228 */ /* 0x000fd60000000000 */
.L_x_110:
[----:B------:R-:W-:Y:S01]  /*8690*/  DFMA R26, R26, R24, R24 ;  /* 0x000000181a1a722b */ /* 0x000fe20000000018 */
[----:B------:R-:W-:Y:S01]  /*86a0*/  IMAD.MOV.U32 R18, RZ, RZ, R6 ;  /* 0x000000ffff127224 */ /* 0x000fe200078e0006 */
[----:B------:R-:W-:Y:S01]  /*86b0*/  DSETP.NEU.AND P0, PT, |R24|, +INF , PT ;  /* 0x7ff000001800742a */ /* 0x000fe20003f0d200 */
[----:B------:R-:W-:-:S07]  /*86c0*/  IMAD.MOV.U32 R19, RZ, RZ, 0x0 ;  /* 0x00000000ff137424 */ /* 0x000fce00078e00ff */
[----:B------:R-:W-:Y:S02]  /*86d0*/  FSEL R20, R24, R26, !P0 ;  /* 0x0000001a18147208 */ /* 0x000fe40004000000 */
[----:B------:R-:W-:Y:S01]  /*86e0*/  FSEL R24, R25, R27, !P0 ;  /* 0x0000001b19187208 */ /* 0x000fe20004000000 */
[----:B------:R-:W-:Y:S06]  /*86f0*/  RET.REL.NODEC R18 `(_Z12checkGeneralPiS_PxiiiiiddfPf) ;  /* 0xffffff7812407950 */ /* 0x000fec0003c3ffff */
.L_x_111:
[----:B------:R-:W-:-:S00]  /*8700*/  BRA `(.L_x_111) ;  /* 0xfffffffc00fc7947 */ /* 0x000fc0000383ffff */
[----:B------:R-:W-:-:S00]  /*8710*/  NOP ;  /* 0x0000000000007918 */ /* 0x000fc00000000000 */
        /* <DEDUP_REMOVED lines=14> */
.L_x_115:


//--------------------- .nv.global.init           --------------------------
	.section	.nv.global.init,"aw",@progbits
	.align	4
.nv.global.init:
	.type		__cudart_i2opi_f,@object
	.size		__cudart_i2opi_f,(.L_0 - __cudart_i2opi_f)
__cudart_i2opi_f:
        /*0000*/ 	.byte	0x41, 0x90, 0x43, 0x3c, 0x99, 0x95, 0x62, 0xdb, 0xc0, 0xdd, 0x34, 0xf5, 0xd1, 0x57, 0x27, 0xfc
        /*0010*/ 	.byte	0x29, 0x15, 0x44, 0x4e, 0x6e, 0x83, 0xf9, 0xa2
.L_0:


//--------------------- .nv.shared.reserved.0     --------------------------
	.section	.nv.shared.reserved.0,"aw",@nobits
	.weak		__nv_reservedSMEM_offset_0_alias
	.size		__nv_reservedSMEM_offset_0_alias, 0, 64
	.other		__nv_reservedSMEM_offset_0_alias,@"STO_CUDA_RESERVED_SHARED STV_DEFAULT"
__nv_reservedSMEM_offset_0_alias:
	.zero		0
	.zero		64


//--------------------- .nv.constant0._Z12checkGeneralPiS_PxiiiiiddfPf --------------------------
	.section	.nv.constant0._Z12checkGeneralPiS_PxiiiiiddfPf,"a",@progbits
	.sectionflags	@""
	.align	4
.nv.constant0._Z12checkGeneralPiS_PxiiiiiddfPf:
	.zero		976


//--------------------- SYMBOLS --------------------------

	.type		.nv.reservedSmem.offset0,@object
	.size		.nv.reservedSmem.offset0,0x4
